// auto-generated by cutlass_sweep.fmha — config: {"arch": "sm_90", "direction": "fwd", "dtype": "fp16", "head_dim": 128, "mask": "none", "schedule": "pingpong", "tile_kv": 64, "tile_q": 128}
#include "cutlass/cutlass.h"
#include "cute/tensor.hpp"
#include "cutlass/device_kernel.h"
#include "cutlass/kernel_hardware_info.h"
#include "88_hopper_fmha/collective/fmha_fusion.hpp"
#include "88_hopper_fmha/kernel/fmha_kernel_builder.hpp"

using namespace cute;
using Element = cutlass::half_t;
using TileShape = Shape<_128, _64, _128>;
using StrideQ = cute::tuple<int, _1, cute::tuple<int, int>>;
using StrideK = cute::tuple<int, _1, cute::tuple<int, int>>;
using StrideV = cute::tuple<int, cute::_1, cute::tuple<int, int>>;

using Kernel = typename cutlass::fmha::kernel::FmhaBuilder<
    Element, float, float,
    TileShape, StrideQ, StrideK, StrideV,
    cutlass::fmha::collective::DefaultFusion,
    cutlass::gemm::KernelTmaWarpSpecializedPingpong
  >::Kernel;

auto* _anchor = &cutlass::device_kernel<Kernel>;


// ===== COMPILED SASS (sm_90a) =====

	.target	sm_90a

	.elftype	@"ET_EXEC"


//--------------------- .note.nv.tkinfo           --------------------------
	.section	.note.nv.tkinfo,"",@"SHT_NOTE"
	.sectionflags	@"SHF_NOTE_NV_TKINFO"
	.tkinfo
        /*0018*/ 	.word	0x00000002
        /*0030*/ 	.string	""
        /*0030*/ 	.string	"ptxas"
        /*0030*/ 	.string	"Cuda compilation tools, release 13.0, V13.0.88"
        /*0030*/ 	.string	"Build cuda_13.0.r13.0/compiler.36424714_0"
        /*0030*/ 	.string	"-arch sm_90a -m 64 "



//--------------------- .note.nv.cuinfo           --------------------------
	.section	.note.nv.cuinfo,"",@"SHT_NOTE"
	.sectionflags	@"SHF_NOTE_NV_CUINFO"
        /*0018*/ 	.short	0x0002
        /*001a*/ 	.short	0x005a
        /*001c*/ 	.short	0x0082
	.zero		2


//--------------------- .nv.info                  --------------------------
	.section	.nv.info,"",@"SHT_CUDA_INFO"
	.align	4


	//----- nvinfo : EIATTR_REGCOUNT
	.align		4
        /*0000*/ 	.byte	0x04, 0x2f
        /*0002*/ 	.short	(.L_16 - .L_15)
	.align		4
.L_15:
        /*0004*/ 	.word	index@(_ZN7cutlass13device_kernelINS_4fmha6kernel28FmhaKernelTmaWarpSpecializedINS1_10collective30FmhaMainloopTmaWarpSpecializedINS_6half_tEffN4cute5tupleIJNS7_1CILi128EEENS9_ILi64EEESA_EEENS8_IJiNS9_ILi1EEENS8_IJiiEEEEEESF_SF_NS4_13DefaultFusionEJNS2_6OptionILNS2_3TagE0ENS9_ILb1EEEEENSH_ILSI_2ESJ_EEEEENS4_15FmhaFwdEpilogueIS6_fNS8_IJSB_SA_SB_EEEEENS2_23PersistentTileSchedulerEJSK_SL_EEEEEvNT_6ParamsE)
        /*0008*/ 	.word	0x000000a8


	//----- nvinfo : EIATTR_FRAME_SIZE
	.align		4
.L_16:
        /*000c*/ 	.byte	0x04, 0x11
        /*000e*/ 	.short	(.L_18 - .L_17)
	.align		4
.L_17:
        /*0010*/ 	.word	index@($__internal_0_$__cuda_sm20_rcp_rn_f32_slowpath)
        /*0014*/ 	.word	0x00000000


	//----- nvinfo : EIATTR_FRAME_SIZE
	.align		4
.L_18:
        /*0018*/ 	.byte	0x04, 0x11
        /*001a*/ 	.short	(.L_20 - .L_19)
	.align		4
.L_19:
        /*001c*/ 	.word	index@(_ZN7cutlass13device_kernelINS_4fmha6kernel28FmhaKernelTmaWarpSpecializedINS1_10collective30FmhaMainloopTmaWarpSpecializedINS_6half_tEffN4cute5tupleIJNS7_1CILi128EEENS9_ILi64EEESA_EEENS8_IJiNS9_ILi1EEENS8_IJiiEEEEEESF_SF_NS4_13DefaultFusionEJNS2_6OptionILNS2_3TagE0ENS9_ILb1EEEEENSH_ILSI_2ESJ_EEEEENS4_15FmhaFwdEpilogueIS6_fNS8_IJSB_SA_SB_EEEEENS2_23PersistentTileSchedulerEJSK_SL_EEEEEvNT_6ParamsE)
        /*0020*/ 	.word	0x00000000


	//----- nvinfo : EIATTR_MIN_STACK_SIZE
	.align		4
.L_20:
        /*0024*/ 	.byte	0x04, 0x12
        /*0026*/ 	.short	(.L_22 - .L_21)
	.align		4
.L_21:
        /*0028*/ 	.word	index@(_ZN7cutlass13device_kernelINS_4fmha6kernel28FmhaKernelTmaWarpSpecializedINS1_10collective30FmhaMainloopTmaWarpSpecializedINS_6half_tEffN4cute5tupleIJNS7_1CILi128EEENS9_ILi64EEESA_EEENS8_IJiNS9_ILi1EEENS8_IJiiEEEEEESF_SF_NS4_13DefaultFusionEJNS2_6OptionILNS2_3TagE0ENS9_ILb1EEEEENSH_ILSI_2ESJ_EEEEENS4_15FmhaFwdEpilogueIS6_fNS8_IJSB_SA_SB_EEEEENS2_23PersistentTileSchedulerEJSK_SL_EEEEEvNT_6ParamsE)
        /*002c*/ 	.word	0x00000000
.L_22:


//--------------------- .nv.compat                --------------------------
	.section	.nv.compat,"",@"SHT_CUDA_COMPAT_INFO"
	.align	4
        /*0000*/ 	.byte	0x02, 0x09, 0x01, 0x00, 0x02, 0x02, 0x04, 0x00, 0x02, 0x05, 0x05, 0x00, 0x03, 0x07, 0x01, 0x01
        /*0010*/ 	.byte	0x02, 0x03, 0x01, 0x00, 0x02, 0x06, 0x01, 0x00, 0x04, 0x0b, 0x08, 0x00, 0x00, 0x00, 0x00, 0x00
        /*0020*/ 	.byte	0x00, 0x00, 0x00, 0x00


//--------------------- .nv.info._ZN7cutlass13device_kernelINS_4fmha6kernel28FmhaKernelTmaWarpSpecializedINS1_10collective30FmhaMainloopTmaWarpSpecializedINS_6half_tEffN4cute5tupleIJNS7_1CILi128EEENS9_ILi64EEESA_EEENS8_IJiNS9_ILi1EEENS8_IJiiEEEEEESF_SF_NS4_13DefaultFusionEJNS2_6OptionILNS2_3TagE0ENS9_ILb1EEEEENSH_ILSI_2ESJ_EEEEENS4_15FmhaFwdEpilogueIS6_fNS8_IJSB_SA_SB_EEEEENS2_23PersistentTileSchedulerEJSK_SL_EEEEEvNT_6ParamsE --------------------------
	.section	.nv.info._ZN7cutlass13device_kernelINS_4fmha6kernel28FmhaKernelTmaWarpSpecializedINS1_10collective30FmhaMainloopTmaWarpSpecializedINS_6half_tEffN4cute5tupleIJNS7_1CILi128EEENS9_ILi64EEESA_EEENS8_IJiNS9_ILi1EEENS8_IJiiEEEEEESF_SF_NS4_13DefaultFusionEJNS2_6OptionILNS2_3TagE0ENS9_ILb1EEEEENSH_ILSI_2ESJ_EEEEENS4_15FmhaFwdEpilogueIS6_fNS8_IJSB_SA_SB_EEEEENS2_23PersistentTileSchedulerEJSK_SL_EEEEEvNT_6ParamsE,"",@"SHT_CUDA_INFO"
	.sectionflags	@""
	.align	4


	//----- nvinfo : EIATTR_CUDA_API_VERSION
	.align		4
        /*0000*/ 	.byte	0x04, 0x37
        /*0002*/ 	.short	(.L_24 - .L_23)
.L_23:
        /*0004*/ 	.word	0x00000082


	//----- nvinfo : EIATTR_KPARAM_INFO
	.align		4
.L_24:
        /*0008*/ 	.byte	0x04, 0x17
        /*000a*/ 	.short	(.L_26 - .L_25)
.L_25:
        /*000c*/ 	.word	0x00000000
        /*0010*/ 	.short	0x0000
        /*0012*/ 	.short	0x0070
        /*0014*/ 	.byte	0x00, 0xf0, 0x01, 0x20


	//----- nvinfo : EIATTR_SPARSE_MMA_MASK
	.align		4
.L_26:
        /*0018*/ 	.byte	0x03, 0x50
        /*001a*/ 	.short	0x0000


	//----- nvinfo : EIATTR_MAXREG_COUNT
	.align		4
        /*001c*/ 	.byte	0x03, 0x1b
        /*001e*/ 	.short	0x00a8


	//----- nvinfo : EIATTR_NUM_BARRIERS
	.align		4
        /*0020*/ 	.byte	0x02, 0x4c
        /*0022*/ 	.byte	0x02
	.zero		1


	//----- nvinfo : EIATTR_EXTERNS
	.align		4
        /*0024*/ 	.byte	0x04, 0x0f
        /*0026*/ 	.short	(.L_28 - .L_27)


	//   ....[0]....
	.align		4
.L_27:
        /*0028*/ 	.word	index@(__assertfail)


	//----- nvinfo : EIATTR_MERCURY_ISA_VERSION
	.align		4
.L_28:
        /*002c*/ 	.byte	0x03, 0x5f
        /*002e*/ 	.short	0x0101


	//----- nvinfo : EIATTR_INT_WARP_WIDE_INSTR_OFFSETS
	.align		4
        /*0030*/ 	.byte	0x04, 0x31
        /*0032*/ 	.short	(.L_30 - .L_29)


	//   ....[0]....
.L_29:
        /*0034*/ 	.word	0x00000760


	//   ....[1]....
        /*0038*/ 	.word	0x00000770


	//   ....[2]....
        /*003c*/ 	.word	0x00000780


	//   ....[3]....
        /*0040*/ 	.word	0x00000790


	//   ....[4]....
        /*0044*/ 	.word	0x00000800


	//   ....[5]....
        /*0048*/ 	.word	0x000009e0


	//   ....[6]....
        /*004c*/ 	.word	0x00000a90


	//----- nvinfo : EIATTR_COOP_GROUP_MASK_REGIDS
	.align		4
.L_30:
        /*0050*/ 	.byte	0x04, 0x29
        /*0052*/ 	.short	(.L_32 - .L_31)


	//   ....[0]....
.L_31:
        /*0054*/ 	.word	0xffffffff


	//   ....[1]....
        /*0058*/ 	.word	0xffffffff


	//   ....[2]....
        /*005c*/ 	.word	0xffffffff


	//   ....[3]....
        /*0060*/ 	.word	0xffffffff


	//   ....[4]....
        /*0064*/ 	.word	0xffffffff


	//   ....[5]....
        /*0068*/ 	.word	0xffffffff


	//   ....[6]....
        /*006c*/ 	.word	0xffffffff


	//   ....[7]....
        /*0070*/ 	.word	0xffffffff


	//   ....[8]....
        /*0074*/ 	.word	0xffffffff


	//   ....[9]....
        /*0078*/ 	.word	0xffffffff


	//   ....[10]....
        /*007c*/ 	.word	0xffffffff


	//   ....[11]....
        /*0080*/ 	.word	0xffffffff


	//   ....[12]....
        /*0084*/ 	.word	0xffffffff


	//   ....[13]....
        /*0088*/ 	.word	0xffffffff


	//   ....[14]....
        /*008c*/ 	.word	0xffffffff


	//   ....[15]....
        /*0090*/ 	.word	0xffffffff


	//   ....[16]....
        /*0094*/ 	.word	0xffffffff


	//   ....[17]....
        /*0098*/ 	.word	0xffffffff


	//----- nvinfo : EIATTR_COOP_GROUP_INSTR_OFFSETS
	.align		4
.L_32:
        /*009c*/ 	.byte	0x04, 0x28
        /*009e*/ 	.short	(.L_34 - .L_33)


	//   ....[0]....
.L_33:
        /*00a0*/ 	.word	0x00000070


	//   ....[1]....
        /*00a4*/ 	.word	0x000000a0


	//   ....[2]....
        /*00a8*/ 	.word	0x000001d0


	//   ....[3]....
        /*00ac*/ 	.word	0x000003e0


	//   ....[4]....
        /*00b0*/ 	.word	0x000005a0


	//   ....[5]....
        /*00b4*/ 	.word	0x00000700


	//   ....[6]....
        /*00b8*/ 	.word	0x000019c0


	//   ....[7]....
        /*00bc*/ 	.word	0x000019f0


	//   ....[8]....
        /*00c0*/ 	.word	0x00001c10


	//   ....[9]....
        /*00c4*/ 	.word	0x00001d70


	//   ....[10]....
        /*00c8*/ 	.word	0x00003050


	//   ....[11]....
        /*00cc*/ 	.word	0x00003080


	//   ....[12]....
        /*00d0*/ 	.word	0x00003380


	//   ....[13]....
        /*00d4*/ 	.word	0x000034a0


	//   ....[14]....
        /*00d8*/ 	.word	0x00004900


	//   ....[15]....
        /*00dc*/ 	.word	0x00004930


	//   ....[16]....
        /*00e0*/ 	.word	0x00004980


	//   ....[17]....
        /*00e4*/ 	.word	0x000049a0


	//----- nvinfo : EIATTR_REG_RECONFIG
	.align		4
.L_34:
        /*00e8*/ 	.byte	0x01, 0x54
	.zero		2


	//----- nvinfo : EIATTR_SYSCALL_OFFSETS
	.align		4
        /*00ec*/ 	.byte	0x04, 0x46
        /*00ee*/ 	.short	(.L_36 - .L_35)


	//   ....[0]....
.L_35:
        /*00f0*/ 	.word	0x00005550


	//   ....[1]....
        /*00f4*/ 	.word	0x00005690


	//----- nvinfo : EIATTR_MBARRIER_INSTR_OFFSETS
	.align		4
.L_36:
        /*00f8*/ 	.byte	0x04, 0x39
        /*00fa*/ 	.short	(.L_38 - .L_37)


	//   ....[0]....
.L_37:
        /*00fc*/ 	.word	0x00000390
        /*0100*/ 	.word	0x000000ff
        /*0104*/ 	.word	0x00020450
        /*0108*/ 	.short	0x0100
        /*010a*/ 	.byte	0x08
	.zero		1


	//   ....[1]....
        /*010c*/ 	.word	0x000003a0
        /*0110*/ 	.word	0x000000ff
        /*0114*/ 	.word	0x00020460
        /*0118*/ 	.short	0x0100
        /*011a*/ 	.byte	0x08
	.zero		1


	//   ....[2]....
        /*011c*/ 	.word	0x000003b0
        /*0120*/ 	.word	0x000000ff
        /*0124*/ 	.word	0x00020458
        /*0128*/ 	.short	0x0100
        /*012a*/ 	.byte	0x08
	.zero		1


	//   ....[3]....
        /*012c*/ 	.word	0x000003c0
        /*0130*/ 	.word	0x000000ff
        /*0134*/ 	.word	0x00020468
        /*0138*/ 	.short	0x0100
        /*013a*/ 	.byte	0x08
	.zero		1


	//   ....[4]....
        /*013c*/ 	.word	0x000004f0
        /*0140*/ 	.word	0x000000ff
        /*0144*/ 	.word	0x00020400
        /*0148*/ 	.short	0x0100
        /*014a*/ 	.byte	0x08
	.zero		1


	//   ....[5]....
        /*014c*/ 	.word	0x00000500
        /*0150*/ 	.word	0x000000ff
        /*0154*/ 	.word	0x00020428
        /*0158*/ 	.short	0x0100
        /*015a*/ 	.byte	0x08
	.zero		1


	//   ....[6]....
        /*015c*/ 	.word	0x00000510
        /*0160*/ 	.word	0x000000ff
        /*0164*/ 	.word	0x00020408
        /*0168*/ 	.short	0x0100
        /*016a*/ 	.byte	0x08
	.zero		1


	//   ....[7]....
        /*016c*/ 	.word	0x00000520
        /*0170*/ 	.word	0x000000ff
        /*0174*/ 	.word	0x00020430
        /*0178*/ 	.short	0x0100
        /*017a*/ 	.byte	0x08
	.zero		1


	//   ....[8]....
        /*017c*/ 	.word	0x00000530
        /*0180*/ 	.word	0x000000ff
        /*0184*/ 	.word	0x00020410
        /*0188*/ 	.short	0x0100
        /*018a*/ 	.byte	0x08
	.zero		1


	//   ....[9]....
        /*018c*/ 	.word	0x00000540
        /*0190*/ 	.word	0x000000ff
        /*0194*/ 	.word	0x00020438
        /*0198*/ 	.short	0x0100
        /*019a*/ 	.byte	0x08
	.zero		1


	//   ....[10]....
        /*019c*/ 	.word	0x00000550
        /*01a0*/ 	.word	0x000000ff
        /*01a4*/ 	.word	0x00020418
        /*01a8*/ 	.short	0x0100
        /*01aa*/ 	.byte	0x08
	.zero		1


	//   ....[11]....
        /*01ac*/ 	.word	0x00000560
        /*01b0*/ 	.word	0x000000ff
        /*01b4*/ 	.word	0x00020440
        /*01b8*/ 	.short	0x0100
        /*01ba*/ 	.byte	0x08
	.zero		1


	//   ....[12]....
        /*01bc*/ 	.word	0x00000570
        /*01c0*/ 	.word	0x000000ff
        /*01c4*/ 	.word	0x00020420
        /*01c8*/ 	.short	0x0100
        /*01ca*/ 	.byte	0x08
	.zero		1


	//   ....[13]....
        /*01cc*/ 	.word	0x00000580
        /*01d0*/ 	.word	0x000000ff
        /*01d4*/ 	.word	0x00020448
        /*01d8*/ 	.short	0x0100
        /*01da*/ 	.byte	0x08
	.zero		1


	//   ....[14]....
        /*01dc*/ 	.word	0x000006b0
        /*01e0*/ 	.word	0x000000ff
        /*01e4*/ 	.word	0x00020470
        /*01e8*/ 	.short	0x0100
        /*01ea*/ 	.byte	0x08
	.zero		1


	//   ....[15]....
        /*01ec*/ 	.word	0x000006c0
        /*01f0*/ 	.word	0x000000ff
        /*01f4*/ 	.word	0x00020480
        /*01f8*/ 	.short	0x0100
        /*01fa*/ 	.byte	0x08
	.zero		1


	//   ....[16]....
        /*01fc*/ 	.word	0x000006d0
        /*0200*/ 	.word	0x000000ff
        /*0204*/ 	.word	0x00020478
        /*0208*/ 	.short	0x0100
        /*020a*/ 	.byte	0x08
	.zero		1


	//   ....[17]....
        /*020c*/ 	.word	0x000006e0
        /*0210*/ 	.word	0x000000ff
        /*0214*/ 	.word	0x00020488
        /*0218*/ 	.short	0x0100
        /*021a*/ 	.byte	0x08
	.zero		1


	//   ....[18]....
        /*021c*/ 	.word	0x00000820
        /*0220*/ 	.word	0x000000ff
        /*0224*/ 	.word	0x00020490
        /*0228*/ 	.short	0x0100
        /*022a*/ 	.byte	0x06
	.zero		1


	//   ....[19]....
        /*022c*/ 	.word	0x00000830
        /*0230*/ 	.word	0x000000ff
        /*0234*/ 	.word	0x00020498
        /*0238*/ 	.short	0x0100
        /*023a*/ 	.byte	0x06
	.zero		1


	//   ....[20]....
        /*023c*/ 	.word	0x00000840
        /*0240*/ 	.word	0x000000ff
        /*0244*/ 	.word	0x000204a0
        /*0248*/ 	.short	0x0100
        /*024a*/ 	.byte	0x06
	.zero		1


	//   ....[21]....
        /*024c*/ 	.word	0x00000850
        /*0250*/ 	.word	0x000000ff
        /*0254*/ 	.word	0x000204a8
        /*0258*/ 	.short	0x0100
        /*025a*/ 	.byte	0x06
	.zero		1


	//   ....[22]....
        /*025c*/ 	.word	0x00000950
        /*0260*/ 	.word	0x000000ff
        /*0264*/ 	.word	0x000204c0
        /*0268*/ 	.short	0x0100
        /*026a*/ 	.byte	0x08
	.zero		1


	//   ....[23]....
        /*026c*/ 	.word	0x00000960
        /*0270*/ 	.word	0x000000ff
        /*0274*/ 	.word	0x000204e0
        /*0278*/ 	.short	0x0100
        /*027a*/ 	.byte	0x08
	.zero		1


	//   ....[24]....
        /*027c*/ 	.word	0x00000970
        /*0280*/ 	.word	0x000000ff
        /*0284*/ 	.word	0x000204c8
        /*0288*/ 	.short	0x0100
        /*028a*/ 	.byte	0x08
	.zero		1


	//   ....[25]....
        /*028c*/ 	.word	0x00000980
        /*0290*/ 	.word	0x000000ff
        /*0294*/ 	.word	0x000204e8
        /*0298*/ 	.short	0x0100
        /*029a*/ 	.byte	0x08
	.zero		1


	//   ....[26]....
        /*029c*/ 	.word	0x00000990
        /*02a0*/ 	.word	0x000000ff
        /*02a4*/ 	.word	0x000204d0
        /*02a8*/ 	.short	0x0100
        /*02aa*/ 	.byte	0x08
	.zero		1


	//   ....[27]....
        /*02ac*/ 	.word	0x000009a0
        /*02b0*/ 	.word	0x000000ff
        /*02b4*/ 	.word	0x000204f0
        /*02b8*/ 	.short	0x0100
        /*02ba*/ 	.byte	0x08
	.zero		1


	//   ....[28]....
        /*02bc*/ 	.word	0x000009b0
        /*02c0*/ 	.word	0x000000ff
        /*02c4*/ 	.word	0x000204d8
        /*02c8*/ 	.short	0x0100
        /*02ca*/ 	.byte	0x08
	.zero		1


	//   ....[29]....
        /*02cc*/ 	.word	0x000009c0
        /*02d0*/ 	.word	0x000000ff
        /*02d4*/ 	.word	0x000204f8
        /*02d8*/ 	.short	0x0100
        /*02da*/ 	.byte	0x08
	.zero		1


	//   ....[30]....
        /*02dc*/ 	.word	0x00000ac0
        /*02e0*/ 	.word	0x000000ff
        /*02e4*/ 	.word	0x000204b0
        /*02e8*/ 	.short	0x0100
        /*02ea*/ 	.byte	0x06
	.zero		1


	//   ....[31]....
        /*02ec*/ 	.word	0x000013b0
        /*02f0*/ 	.word	0x000000ff
        /*02f4*/ 	.word	0x00020450
        /*02f8*/ 	.short	0x010a
        /*02fa*/ 	.byte	0x04
	.zero		1


	//   ....[32]....
        /*02fc*/ 	.word	0x00001460
        /*0300*/ 	.word	0x000000ff
        /*0304*/ 	.word	0x00020400
        /*0308*/ 	.short	0x010a
        /*030a*/ 	.byte	0x38
	.zero		1


	//   ....[33]....
        /*030c*/ 	.word	0x00001480
        /*0310*/ 	.word	0x000000ff
        /*0314*/ 	.word	0xfffffff8
        /*0318*/ 	.short	0x010a
        /*031a*/ 	.byte	0x28
	.zero		1


	//   ....[34]....
        /*031c*/ 	.word	0x00002510
        /*0320*/ 	.word	0x0000000f
        /*0324*/ 	.word	0x00000000
        /*0328*/ 	.short	0x0101
        /*032a*/ 	.byte	0x37
	.zero		1


	//   ....[35]....
        /*032c*/ 	.word	0x000028f0
        /*0330*/ 	.word	0x000000ff
        /*0334*/ 	.word	0x00020400
        /*0338*/ 	.short	0x010a
        /*033a*/ 	.byte	0x06
	.zero		1


	//   ....[36]....
        /*033c*/ 	.word	0x00002ad0
        /*0340*/ 	.word	0x000000ff
        /*0344*/ 	.word	0x00000000
        /*0348*/ 	.short	0x0101
        /*034a*/ 	.byte	0x38
	.zero		1


	//   ....[37]....
        /*034c*/ 	.word	0x00002c30
        /*0350*/ 	.word	0x000000ff
        /*0354*/ 	.word	0x00020400
        /*0358*/ 	.short	0x010a
        /*035a*/ 	.byte	0x06
	.zero		1


	//   ....[38]....
        /*035c*/ 	.word	0x00003ee0
        /*0360*/ 	.word	0x000000ff
        /*0364*/ 	.word	0x00020400
        /*0368*/ 	.short	0x010a
        /*036a*/ 	.byte	0x06
	.zero		1


	//   ....[39]....
        /*036c*/ 	.word	0x00004430
        /*0370*/ 	.word	0x000000ff
        /*0374*/ 	.word	0x00020400
        /*0378*/ 	.short	0x010a
        /*037a*/ 	.byte	0x06
	.zero		1


	//   ....[40]....
        /*037c*/ 	.word	0x00004600
        /*0380*/ 	.word	0x000000ff
        /*0384*/ 	.word	0x00000000
        /*0388*/ 	.short	0x0101
        /*038a*/ 	.byte	0x06
	.zero		1


	//   ....[41]....
        /*038c*/ 	.word	0x000046b0
        /*0390*/ 	.word	0x000000ff
        /*0394*/ 	.word	0x00000000
        /*0398*/ 	.short	0x0101
        /*039a*/ 	.byte	0x06
	.zero		1


	//   ....[42]....
        /*039c*/ 	.word	0x00004850
        /*03a0*/ 	.word	0x000000ff
        /*03a4*/ 	.word	0x00000000
        /*03a8*/ 	.short	0x0101
        /*03aa*/ 	.byte	0x04
	.zero		1


	//   ....[43]....
        /*03ac*/ 	.word	0x000048d0
        /*03b0*/ 	.word	0x000000ff
        /*03b4*/ 	.word	0x00000000
        /*03b8*/ 	.short	0x0101
        /*03ba*/ 	.byte	0x37
	.zero		1


	//   ....[44]....
        /*03bc*/ 	.word	0x00004f50
        /*03c0*/ 	.word	0x000000ff
        /*03c4*/ 	.word	0x00000008
        /*03c8*/ 	.short	0x010a
        /*03ca*/ 	.byte	0x28
	.zero		1


	//   ....[45]....
        /*03cc*/ 	.word	0x000062b0
        /*03d0*/ 	.word	0x00000000
        /*03d4*/ 	.word	0x00020490
        /*03d8*/ 	.short	0x0101
        /*03da*/ 	.byte	0x27
	.zero		1


	//   ....[46]....
        /*03dc*/ 	.word	0x00006670
        /*03e0*/ 	.word	0x00000007
        /*03e4*/ 	.word	0x00020460
        /*03e8*/ 	.short	0x010a
        /*03ea*/ 	.byte	0x3f
	.zero		1


	//   ....[47]....
        /*03ec*/ 	.word	0x00006940
        /*03f0*/ 	.word	0x00000007
        /*03f4*/ 	.word	0x000204b0
        /*03f8*/ 	.short	0x0101
        /*03fa*/ 	.byte	0x3f
	.zero		1


	//   ....[48]....
        /*03fc*/ 	.word	0x00006950
        /*0400*/ 	.word	0x00000007
        /*0404*/ 	.word	0x000204b0
        /*0408*/ 	.short	0x010a
        /*040a*/ 	.byte	0x3f
	.zero		1


	//   ....[49]....
        /*040c*/ 	.word	0x000069f0
        /*0410*/ 	.word	0x00000004
        /*0414*/ 	.word	0x00020460
        /*0418*/ 	.short	0x010a
        /*041a*/ 	.byte	0x3f
	.zero		1


	//   ....[50]....
        /*041c*/ 	.word	0x00006fb0
        /*0420*/ 	.word	0x00000008
        /*0424*/ 	.word	0x00020428
        /*0428*/ 	.short	0x010a
        /*042a*/ 	.byte	0x3f
	.zero		1


	//   ....[51]....
        /*042c*/ 	.word	0x00007280
        /*0430*/ 	.word	0x00000004
        /*0434*/ 	.word	0x000204b0
        /*0438*/ 	.short	0x0101
        /*043a*/ 	.byte	0x3f
	.zero		1


	//   ....[52]....
        /*043c*/ 	.word	0x00007290
        /*0440*/ 	.word	0x00000004
        /*0444*/ 	.word	0x000204b0
        /*0448*/ 	.short	0x010a
        /*044a*/ 	.byte	0x3f
	.zero		1


	//   ....[53]....
        /*044c*/ 	.word	0x00007340
        /*0450*/ 	.word	0x00000007
        /*0454*/ 	.word	0x00020428
        /*0458*/ 	.short	0x010a
        /*045a*/ 	.byte	0x3f
	.zero		1


	//   ....[54]....
        /*045c*/ 	.word	0x000076a0
        /*0460*/ 	.word	0x00000007
        /*0464*/ 	.word	0x00020428
        /*0468*/ 	.short	0x010a
        /*046a*/ 	.byte	0x3f
	.zero		1


	//   ....[55]....
        /*046c*/ 	.word	0x00007980
        /*0470*/ 	.word	0x00000007
        /*0474*/ 	.word	0x00020428
        /*0478*/ 	.short	0x010a
        /*047a*/ 	.byte	0x3f
	.zero		1


	//   ....[56]....
        /*047c*/ 	.word	0x00007cb0
        /*0480*/ 	.word	0x00000003
        /*0484*/ 	.word	0x00020450
        /*0488*/ 	.short	0x010a
        /*048a*/ 	.byte	0x3f
	.zero		1


	//   ....[57]....
        /*048c*/ 	.word	0x00007d10
        /*0490*/ 	.word	0x00000005
        /*0494*/ 	.word	0x00020400
        /*0498*/ 	.short	0x010a
        /*049a*/ 	.byte	0x3f
	.zero		1


	//   ....[58]....
        /*049c*/ 	.word	0x00007d70
        /*04a0*/ 	.word	0x00000000
        /*04a4*/ 	.word	0xfffffff8
        /*04a8*/ 	.short	0x010a
        /*04aa*/ 	.byte	0x3f
	.zero		1


	//   ....[59]....
        /*04ac*/ 	.word	0x00007dd0
        /*04b0*/ 	.word	0x00000007
        /*04b4*/ 	.word	0x00020400
        /*04b8*/ 	.short	0x010a
        /*04ba*/ 	.byte	0x3f
	.zero		1


	//   ....[60]....
        /*04bc*/ 	.word	0x00007e30
        /*04c0*/ 	.word	0x00000005
        /*04c4*/ 	.word	0x00020400
        /*04c8*/ 	.short	0x010a
        /*04ca*/ 	.byte	0x3f
	.zero		1


	//   ....[61]....
        /*04cc*/ 	.word	0x00007e90
        /*04d0*/ 	.word	0x00000008
        /*04d4*/ 	.word	0x00020400
        /*04d8*/ 	.short	0x010a
        /*04da*/ 	.byte	0x3f
	.zero		1


	//   ....[62]....
        /*04dc*/ 	.word	0x00007ef0
        /*04e0*/ 	.word	0x00000003
        /*04e4*/ 	.word	0x00000008
        /*04e8*/ 	.short	0x010a
        /*04ea*/ 	.byte	0x3f
	.zero		1


	//   ....[63]....
        /*04ec*/ 	.word	0x00007fc0
        /*04f0*/ 	.word	0x00000007
        /*04f4*/ 	.word	0x00020460
        /*04f8*/ 	.short	0x010a
        /*04fa*/ 	.byte	0x3f
	.zero		1


	//   ....[64]....
        /*04fc*/ 	.word	0x00008010
        /*0500*/ 	.word	0x00000007
        /*0504*/ 	.word	0x000204b0
        /*0508*/ 	.short	0x010a
        /*050a*/ 	.byte	0x3f
	.zero		1


	//   ....[65]....
        /*050c*/ 	.word	0x00008060
        /*0510*/ 	.word	0x00000004
        /*0514*/ 	.word	0x00020460
        /*0518*/ 	.short	0x010a
        /*051a*/ 	.byte	0x3f
	.zero		1


	//   ....[66]....
        /*051c*/ 	.word	0x00008130
        /*0520*/ 	.word	0x00000008
        /*0524*/ 	.word	0x00020428
        /*0528*/ 	.short	0x010a
        /*052a*/ 	.byte	0x3f
	.zero		1


	//   ....[67]....
        /*052c*/ 	.word	0x00008180
        /*0530*/ 	.word	0x00000004
        /*0534*/ 	.word	0x000204b0
        /*0538*/ 	.short	0x010a
        /*053a*/ 	.byte	0x3f
	.zero		1


	//   ....[68]....
        /*053c*/ 	.word	0x000081d0
        /*0540*/ 	.word	0x00000007
        /*0544*/ 	.word	0x00020428
        /*0548*/ 	.short	0x010a
        /*054a*/ 	.byte	0x3f
	.zero		1


	//   ....[69]....
        /*054c*/ 	.word	0x00008220
        /*0550*/ 	.word	0x00000007
        /*0554*/ 	.word	0x00020428
        /*0558*/ 	.short	0x010a
        /*055a*/ 	.byte	0x3f
	.zero		1


	//   ....[70]....
        /*055c*/ 	.word	0x00008270
        /*0560*/ 	.word	0x00000007
        /*0564*/ 	.word	0x00020428
        /*0568*/ 	.short	0x010a
        /*056a*/ 	.byte	0x3f
	.zero		1


	//----- nvinfo : EIATTR_NUM_MBARRIERS
	.align		4
.L_38:
        /*056c*/ 	.byte	0x03, 0x38
        /*056e*/ 	.short	0x001f


	//----- nvinfo : EIATTR_EXIT_INSTR_OFFSETS
	.align		4
        /*0570*/ 	.byte	0x04, 0x1c
        /*0572*/ 	.short	(.L_40 - .L_39)


	//   ....[0]....
.L_39:
        /*0574*/ 	.word	0x00000b20


	//   ....[1]....
        /*0578*/ 	.word	0x00000b90


	//   ....[2]....
        /*057c*/ 	.word	0x000062e0


	//   ....[3]....
        /*0580*/ 	.word	0x00006340


	//   ....[4]....
        /*0584*/ 	.word	0x00006370


	//   ....[5]....
        /*0588*/ 	.word	0x00006cb0


	//   ....[6]....
        /*058c*/ 	.word	0x00006ce0


	//   ....[7]....
        /*0590*/ 	.word	0x00007c90


	//----- nvinfo : EIATTR_MAX_THREADS
	.align		4
.L_40:
        /*0594*/ 	.byte	0x04, 0x05
        /*0596*/ 	.short	(.L_42 - .L_41)
.L_41:
        /*0598*/ 	.word	0x00000180
        /*059c*/ 	.word	0x00000001
        /*05a0*/ 	.word	0x00000001


	//----- nvinfo : EIATTR_CRS_STACK_SIZE
	.align		4
.L_42:
        /*05a4*/ 	.byte	0x04, 0x1e
        /*05a6*/ 	.short	(.L_44 - .L_43)
.L_43:
        /*05a8*/ 	.word	0x00000000


	//----- nvinfo : EIATTR_CBANK_PARAM_SIZE
	.align		4
.L_44:
        /*05ac*/ 	.byte	0x03, 0x19
        /*05ae*/ 	.short	0x0870


	//----- nvinfo : EIATTR_PARAM_CBANK
	.align		4
        /*05b0*/ 	.byte	0x04, 0x0a
        /*05b2*/ 	.short	(.L_46 - .L_45)
	.align		4
.L_45:
        /*05b4*/ 	.word	index@(.nv.constant0._ZN7cutlass13device_kernelINS_4fmha6kernel28FmhaKernelTmaWarpSpecializedINS1_10collective30FmhaMainloopTmaWarpSpecializedINS_6half_tEffN4cute5tupleIJNS7_1CILi128EEENS9_ILi64EEESA_EEENS8_IJiNS9_ILi1EEENS8_IJiiEEEEEESF_SF_NS4_13DefaultFusionEJNS2_6OptionILNS2_3TagE0ENS9_ILb1EEEEENSH_ILSI_2ESJ_EEEEENS4_15FmhaFwdEpilogueIS6_fNS8_IJSB_SA_SB_EEEEENS2_23PersistentTileSchedulerEJSK_SL_EEEEEvNT_6ParamsE)
        /*05b8*/ 	.short	0x0210
        /*05ba*/ 	.short	0x0870


	//----- nvinfo : EIATTR_SW_WAR
	.align		4
.L_46:
        /*05bc*/ 	.byte	0x04, 0x36
        /*05be*/ 	.short	(.L_48 - .L_47)
.L_47:
        /*05c0*/ 	.word	0x00000008
.L_48:


//--------------------- .nv.callgraph             --------------------------
	.section	.nv.callgraph,"",@"SHT_CUDA_CALLGRAPH"
	.align	4
	.sectionentsize	8
	.align		4
        /*0000*/ 	.word	0x00000000
	.align		4
        /*0004*/ 	.word	0xffffffff
	.align		4
        /*0008*/ 	.word	index@(_ZN7cutlass13device_kernelINS_4fmha6kernel28FmhaKernelTmaWarpSpecializedINS1_10collective30FmhaMainloopTmaWarpSpecializedINS_6half_tEffN4cute5tupleIJNS7_1CILi128EEENS9_ILi64EEESA_EEENS8_IJiNS9_ILi1EEENS8_IJiiEEEEEESF_SF_NS4_13DefaultFusionEJNS2_6OptionILNS2_3TagE0ENS9_ILb1EEEEENSH_ILSI_2ESJ_EEEEENS4_15FmhaFwdEpilogueIS6_fNS8_IJSB_SA_SB_EEEEENS2_23PersistentTileSchedulerEJSK_SL_EEEEEvNT_6ParamsE)
	.align		4
        /*000c*/ 	.word	index@(__assertfail)
	.align		4
        /*0010*/ 	.word	0x00000000
	.align		4
        /*0014*/ 	.word	0xfffffffe
	.align		4
        /*0018*/ 	.word	0x00000000
	.align		4
        /*001c*/ 	.word	0xfffffffd
	.align		4
        /*0020*/ 	.word	0x00000000
	.align		4
        /*0024*/ 	.word	0xfffffffc


//--------------------- .nv.constant4             --------------------------
	.section	.nv.constant4,"a",@progbits
	.align	8
	.align		8
.nv.constant4:
        /*0000*/ 	.dword	__assertfail
	.align		8
        /*0008*/ 	.dword	__unnamed_1
	.align		8
        /*0010*/ 	.dword	__unnamed_2
	.align		8
        /*0018*/ 	.dword	_ZN39_INTERNAL_5119322d_4_k_cu_991a1b5b_31784cuda3std3__45__cpo5beginE
	.align		8
        /*0020*/ 	.dword	_ZN39_INTERNAL_5119322d_4_k_cu_991a1b5b_31784cuda3std3__45__cpo3endE
	.align		8
        /*0028*/ 	.dword	_ZN39_INTERNAL_5119322d_4_k_cu_991a1b5b_31784cuda3std3__45__cpo6cbeginE
	.align		8
        /*0030*/ 	.dword	_ZN39_INTERNAL_5119322d_4_k_cu_991a1b5b_31784cuda3std3__45__cpo4cendE
	.align		8
        /*0038*/ 	.dword	_ZN39_INTERNAL_5119322d_4_k_cu_991a1b5b_31784cuda3std3__441_GLOBAL__N__5119322d_4_k_cu_991a1b5b_31786ignoreE
	.align		8
        /*0040*/ 	.dword	_ZN39_INTERNAL_5119322d_4_k_cu_991a1b5b_31784cuda3std3__419piecewise_constructE
	.align		8
        /*0048*/ 	.dword	_ZN39_INTERNAL_5119322d_4_k_cu_991a1b5b_31784cuda3std3__48in_placeE
	.align		8
        /*0050*/ 	.dword	_ZN39_INTERNAL_5119322d_4_k_cu_991a1b5b_31784cuda3std6ranges3__45__cpo4swapE
	.align		8
        /*0058*/ 	.dword	_ZN39_INTERNAL_5119322d_4_k_cu_991a1b5b_31784cuda3std6ranges3__45__cpo9iter_moveE
	.align		8
        /*0060*/ 	.dword	_ZN39_INTERNAL_5119322d_4_k_cu_991a1b5b_31784cute7productE
	.align		8
        /*0068*/ 	.dword	_ZN39_INTERNAL_5119322d_4_k_cu_991a1b5b_31784cute1_E
	.align		8
        /*0070*/ 	.dword	$str$24
	.align		8
        /*0078*/ 	.dword	$str$25


//--------------------- .text._ZN7cutlass13device_kernelINS_4fmha6kernel28FmhaKernelTmaWarpSpecializedINS1_10collective30FmhaMainloopTmaWarpSpecializedINS_6half_tEffN4cute5tupleIJNS7_1CILi128EEENS9_ILi64EEESA_EEENS8_IJiNS9_ILi1EEENS8_IJiiEEEEEESF_SF_NS4_13DefaultFusionEJNS2_6OptionILNS2_3TagE0ENS9_ILb1EEEEENSH_ILSI_2ESJ_EEEEENS4_15FmhaFwdEpilogueIS6_fNS8_IJSB_SA_SB_EEEEENS2_23PersistentTileSchedulerEJSK_SL_EEEEEvNT_6ParamsE --------------------------
	.section	.text._ZN7cutlass13device_kernelINS_4fmha6kernel28FmhaKernelTmaWarpSpecializedINS1_10collective30FmhaMainloopTmaWarpSpecializedINS_6half_tEffN4cute5tupleIJNS7_1CILi128EEENS9_ILi64EEESA_EEENS8_IJiNS9_ILi1EEENS8_IJiiEEEEEESF_SF_NS4_13DefaultFusionEJNS2_6OptionILNS2_3TagE0ENS9_ILb1EEEEENSH_ILSI_2ESJ_EEEEENS4_15FmhaFwdEpilogueIS6_fNS8_IJSB_SA_SB_EEEEENS2_23PersistentTileSchedulerEJSK_SL_EEEEEvNT_6ParamsE,"ax",@progbits
	.align	128
.text._ZN7cutlass13device_kernelINS_4fmha6kernel28FmhaKernelTmaWarpSpecializedINS1_10collective30FmhaMainloopTmaWarpSpecializedINS_6half_tEffN4cute5tupleIJNS7_1CILi128EEENS9_ILi64EEESA_EEENS8_IJiNS9_ILi1EEENS8_IJiiEEEEEESF_SF_NS4_13DefaultFusionEJNS2_6OptionILNS2_3TagE0ENS9_ILb1EEEEENSH_ILSI_2ESJ_EEEEENS4_15FmhaFwdEpilogueIS6_fNS8_IJSB_SA_SB_EEEEENS2_23PersistentTileSchedulerEJSK_SL_EEEEEvNT_6ParamsE:
        .type           _ZN7cutlass13device_kernelINS_4fmha6kernel28FmhaKernelTmaWarpSpecializedINS1_10collective30FmhaMainloopTmaWarpSpecializedINS_6half_tEffN4cute5tupleIJNS7_1CILi128EEENS9_ILi64EEESA_EEENS8_IJiNS9_ILi1EEENS8_IJiiEEEEEESF_SF_NS4_13DefaultFusionEJNS2_6OptionILNS2_3TagE0ENS9_ILb1EEEEENSH_ILSI_2ESJ_EEEEENS4_15FmhaFwdEpilogueIS6_fNS8_IJSB_SA_SB_EEEEENS2_23PersistentTileSchedulerEJSK_SL_EEEEEvNT_6ParamsE,@function
        .size           _ZN7cutlass13device_kernelINS_4fmha6kernel28FmhaKernelTmaWarpSpecializedINS1_10collective30FmhaMainloopTmaWarpSpecializedINS_6half_tEffN4cute5tupleIJNS7_1CILi128EEENS9_ILi64EEESA_EEENS8_IJiNS9_ILi1EEENS8_IJiiEEEEEESF_SF_NS4_13DefaultFusionEJNS2_6OptionILNS2_3TagE0ENS9_ILb1EEEEENSH_ILSI_2ESJ_EEEEENS4_15FmhaFwdEpilogueIS6_fNS8_IJSB_SA_SB_EEEEENS2_23PersistentTileSchedulerEJSK_SL_EEEEEvNT_6ParamsE,(.L_x_136 - _ZN7cutlass13device_kernelINS_4fmha6kernel28FmhaKernelTmaWarpSpecializedINS1_10collective30FmhaMainloopTmaWarpSpecializedINS_6half_tEffN4cute5tupleIJNS7_1CILi128EEENS9_ILi64EEESA_EEENS8_IJiNS9_ILi1EEENS8_IJiiEEEEEESF_SF_NS4_13DefaultFusionEJNS2_6OptionILNS2_3TagE0ENS9_ILb1EEEEENSH_ILSI_2ESJ_EEEEENS4_15FmhaFwdEpilogueIS6_fNS8_IJSB_SA_SB_EEEEENS2_23PersistentTileSchedulerEJSK_SL_EEEEEvNT_6ParamsE)
        .other          _ZN7cutlass13device_kernelINS_4fmha6kernel28FmhaKernelTmaWarpSpecializedINS1_10collective30FmhaMainloopTmaWarpSpecializedINS_6half_tEffN4cute5tupleIJNS7_1CILi128EEENS9_ILi64EEESA_EEENS8_IJiNS9_ILi1EEENS8_IJiiEEEEEESF_SF_NS4_13DefaultFusionEJNS2_6OptionILNS2_3TagE0ENS9_ILb1EEEEENSH_ILSI_2ESJ_EEEEENS4_15FmhaFwdEpilogueIS6_fNS8_IJSB_SA_SB_EEEEENS2_23PersistentTileSchedulerEJSK_SL_EEEEEvNT_6ParamsE,@"STO_CUDA_ENTRY STV_DEFAULT"
_ZN7cutlass13device_kernelINS_4fmha6kernel28FmhaKernelTmaWarpSpecializedINS1_10collective30FmhaMainloopTmaWarpSpecializedINS_6half_tEffN4cute5tupleIJNS7_1CILi128EEENS9_ILi64EEESA_EEENS8_IJiNS9_ILi1EEENS8_IJiiEEEEEESF_SF_NS4_13DefaultFusionEJNS2_6OptionILNS2_3TagE0ENS9_ILb1EEEEENSH_ILSI_2ESJ_EEEEENS4_15FmhaFwdEpilogueIS6_fNS8_IJSB_SA_SB_EEEEENS2_23PersistentTileSchedulerEJSK_SL_EEEEEvNT_6ParamsE:
[----:B------:R-:W1:Y:S01]  /*0000*/  LDC R1, c[0x0][0x28] ;  /* 0x00000a00ff017b82 */ /* 0x000e620000000800 */
[----:B------:R-:W2:Y:S07]  /*0010*/  S2R R2, SR_TID.X ;  /* 0x0000000000027919 */ /* 0x000eae0000002100 */
[----:B------:R-:W3:Y:S01]  /*0020*/  S2UR UR6, SR_CTAID.X ;  /* 0x00000000000679c3 */ /* 0x000ee20000002500 */
[----:B------:R-:W-:Y:S01]  /*0030*/  ELECT P1, URZ, PT ;  /* 0x00000000003f782f */ /* 0x000fe20003820000 */
[----:B------:R-:W-:Y:S01]  /*0040*/  BSSY B0, `(.L_x_0) ;  /* 0x0000018000007945 */ /* 0x000fe20003800000 */
[----:B---3--:R-:W-:-:S02]  /*0050*/  MOV R17, UR6 ;  /* 0x0000000600117c02 */ /* 0x008fc40008000f00 */
[----:B--2---:R-:W-:-:S05]  /*0060*/  SHF.R.U32.HI R0, RZ, 0x5, R2 ;  /* 0x00000005ff007819 */ /* 0x004fca0000011602 */
[----:B------:R-:W2:Y:S02]  /*0070*/  SHFL.IDX PT, R3, R0, RZ, 0x1f ;  /* 0x00001fff00037589 */ /* 0x000ea400000e0000 */
[----:B--2---:R-:W-:Y:S02]  /*0080*/  R2UR UR4, R3 ;  /* 0x00000000030472ca */ /* 0x004fe400000e0000 */
[----:B------:R-:W-:-:S06]  /*0090*/  SHF.R.U32.HI R3, RZ, 0x7, R2 ;  /* 0x00000007ff037819 */ /* 0x000fcc0000011602 */
[----:B------:R-:W2:Y:S05]  /*00a0*/  SHFL.IDX PT, R3, R3, RZ, 0x1f ;  /* 0x00001fff03037589 */ /* 0x000eaa00000e0000 */
[----:B------:R-:W-:Y:S02]  /*00b0*/  USHF.R.S32.HI UR5, URZ, 0x1f, UR4 ;  /* 0x0000001f3f057899 */ /* 0x000fe40008011404 */
[----:B------:R-:W-:Y:S02]  /*00c0*/  ISETP.EQ.AND P2, PT, RZ, UR4, P1 ;  /* 0x00000004ff007c0c */ /* 0x000fe40008f42270 */
[----:B------:R-:W-:-:S04]  /*00d0*/  ULEA.HI UR5, UR5, UR4, URZ, 0x2 ;  /* 0x0000000405057291 */ /* 0x000fc8000f8f103f */
[----:B------:R-:W-:-:S04]  /*00e0*/  ULOP3.LUT UR5, UR5, 0xfffffffc, URZ, 0xc0, !UPT ;  /* 0xfffffffc05057892 */ /* 0x000fc8000f8ec03f */
[----:B------:R-:W-:-:S03]  /*00f0*/  UIADD3 UR5, UR4, -UR5, URZ ;  /* 0x8000000504057290 */ /* 0x000fc6000fffe03f */
[----:B-1----:R-:W-:Y:S09]  /*0100*/  @!P2 BRA `(.L_x_1) ;  /* 0x00000000002ca947 */ /* 0x002ff20003800000 */
[----:B------:R-:W-:Y:S02]  /*0110*/  ULDC.64 UR6, c[0x0][0x198] ;  /* 0x0000660000067ab9 */ /* 0x000fe40000000a00 */
[----:B------:R-:W-:Y:S02]  /*0120*/  UIADD3 UR8, UP0, UR6, 0xf0, URZ ;  /* 0x000000f006087890 */ /* 0x000fe4000ff1e03f */
[----:B------:R-:W-:Y:S02]  /*0130*/  UIADD3 UR10, UP1, UR6, 0x1f0, URZ ;  /* 0x000001f0060a7890 */ /* 0x000fe4000ff3e03f */
[----:B------:R-:W-:Y:S02]  /*0140*/  UIADD3 UR6, UP2, UR6, 0x2f0, URZ ;  /* 0x000002f006067890 */ /* 0x000fe4000ff5e03f */
[----:B------:R-:W-:Y:S02]  /*0150*/  UIADD3.X UR9, URZ, UR7, URZ, UP0, !UPT ;  /* 0x000000073f097290 */ /* 0x000fe400087fe43f */
[----:B------:R-:W-:-:S02]  /*0160*/  UIADD3.X UR11, URZ, UR7, URZ, UP1, !UPT ;  /* 0x000000073f0b7290 */ /* 0x000fc40008ffe43f */
[----:B------:R-:W-:-:S05]  /*0170*/  UIADD3.X UR7, URZ, UR7, URZ, UP2, !UPT ;  /* 0x000000073f077290 */ /* 0x000fca00097fe43f */
[----:B------:R1:W-:Y:S02]  /*0180*/  UTMACCTL.PF [UR8] ;  /* 0x00000000080079b9 */ /* 0x0003e40008040000 */
[----:B------:R1:W-:Y:S02]  /*0190*/  UTMACCTL.PF [UR10] ;  /* 0x000000000a0079b9 */ /* 0x0003e40008040000 */
[----:B------:R1:W-:Y:S02]  /*01a0*/  UTMACCTL.PF [UR6] ;  /* 0x00000000060079b9 */ /* 0x0003e40008040000 */
[----:B-1----:R-:W-:Y:S01]  /*01b0*/  NOP ;  /* 0x0000000000007918 */ /* 0x002fe20000000000 */
.L_x_1:
[----:B------:R-:W-:Y:S05]  /*01c0*/  BSYNC B0 ;  /* 0x0000000000007941 */ /* 0x000fea0003800000 */
.L_x_0:
[----:B------:R-:W1:Y:S01]  /*01d0*/  SHFL.IDX PT, R4, R0, RZ, 0x1f ;  /* 0x00001fff00047589 */ /* 0x000e6200000e0000 */
[----:B--2---:R-:W-:Y:S01]  /*01e0*/  R2UR UR49, R3 ;  /* 0x00000000033172ca */ /* 0x004fe200000e0000 */
[----:B------:R-:W-:Y:S02]  /*01f0*/  UISETP.NE.AND UP0, UPT, UR5, 0x1, UPT ;  /* 0x000000010500788c */ /* 0x000fe4000bf05270 */
[----:B------:R-:W-:-:S10]  /*0200*/  UISETP.NE.AND UP1, UPT, UR5, 0x2, UPT ;  /* 0x000000020500788c */ /* 0x000fd4000bf25270 */
[----:B------:R-:W-:Y:S02]  /*0210*/  UIADD3 UR10, UR49, -0x1, URZ ;  /* 0xffffffff310a7890 */ /* 0x000fe4000fffe03f */
[----:B------:R-:W-:Y:S02]  /*0220*/  UISETP.EQ.AND UP2, UPT, UR49, URZ, !UP0 ;  /* 0x0000003f3100728c */ /* 0x000fe4000c742270 */
[----:B------:R-:W-:Y:S02]  /*0230*/  UISETP.EQ.AND UP3, UPT, UR49, URZ, !UP1 ;  /* 0x0000003f3100728c */ /* 0x000fe4000cf62270 */
[----:B------:R-:W-:Y:S02]  /*0240*/  UISETP.GE.U32.AND UP4, UPT, UR10, 0x4, UPT ;  /* 0x000000040a00788c */ /* 0x000fe4000bf86070 */
[----:B------:R-:W-:Y:S01]  /*0250*/  USEL UR48, URZ, 0x1, !UP2 ;  /* 0x000000013f307887 */ /* 0x000fe2000d000000 */
[----:B-1----:R-:W-:Y:S01]  /*0260*/  ISETP.NE.AND P0, PT, R4, RZ, PT ;  /* 0x000000ff0400720c */ /* 0x002fe20003f05270 */
[----:B------:R-:W-:Y:S01]  /*0270*/  USEL UR47, URZ, 0x1, !UP3 ;  /* 0x000000013f2f7887 */ /* 0x000fe2000d800000 */
[----:B------:R-:W-:Y:S01]  /*0280*/  IMAD.U32 R4, RZ, RZ, UR5 ;  /* 0x00000005ff047e24 */ /* 0x000fe2000f8e00ff */
[----:B------:R-:W-:-:S02]  /*0290*/  USEL UR48, UR48, 0x2, UP4 ;  /* 0x0000000230307887 */ /* 0x000fc4000a000000 */
[----:B------:R-:W-:-:S08]  /*02a0*/  USEL UR47, UR47, 0x2, UP4 ;  /* 0x000000022f2f7887 */ /* 0x000fd0000a000000 */
[----:B------:R-:W-:Y:S05]  /*02b0*/  @P0 BRA `(.L_x_2) ;  /* 0x0000000000480947 */ /* 0x000fea0003800000 */
[----:B------:R-:W1:Y:S01]  /*02c0*/  S2UR UR8, SR_CgaCtaId ;  /* 0x00000000000879c3 */ /* 0x000e620000008800 */
[----:B------:R-:W-:Y:S01]  /*02d0*/  UMOV UR4, 0x400 ;  /* 0x0000040000047882 */ /* 0x000fe20000000000 */
[----:B------:R-:W-:Y:S01]  /*02e0*/  UMOV UR5, 0x1 ;  /* 0x0000000100057882 */ /* 0x000fe20000000000 */
[----:B------:R-:W-:Y:S01]  /*02f0*/  UMOV UR6, 0x80 ;  /* 0x0000008000067882 */ /* 0x000fe20000000000 */
[----:B------:R-:W-:Y:S01]  /*0300*/  ELECT P0, URZ, PT ;  /* 0x00000000003f782f */ /* 0x000fe20003800000 */
[----:B------:R-:W-:-:S04]  /*0310*/  UIADD3 UR6, -UR6, 0x100000, URZ ;  /* 0x0010000006067890 */ /* 0x000fc8000fffe13f */
[----:B------:R-:W-:Y:S02]  /*0320*/  USHF.L.U32 UR7, UR6, 0xb, URZ ;  /* 0x0000000b06077899 */ /* 0x000fe4000800063f */
[----:B------:R-:W-:Y:S02]  /*0330*/  USHF.L.U32 UR6, UR6, 0x1, URZ ;  /* 0x0000000106067899 */ /* 0x000fe4000800063f */
[----:B-1----:R-:W-:Y:S02]  /*0340*/  ULEA UR8, UR8, UR4, 0x18 ;  /* 0x0000000408087291 */ /* 0x002fe4000f8ec03f */
[----:B------:R-:W-:-:S04]  /*0350*/  UIADD3 UR4, -UR5, 0x100000, URZ ;  /* 0x0010000005047890 */ /* 0x000fc8000fffe13f */
[----:B------:R-:W-:Y:S02]  /*0360*/  USHF.L.U32 UR5, UR4, 0xb, URZ ;  /* 0x0000000b04057899 */ /* 0x000fe4000800063f */
[----:B------:R-:W-:Y:S01]  /*0370*/  USHF.L.U32 UR4, UR4, 0x1, URZ ;  /* 0x0000000104047899 */ /* 0x000fe2000800063f */
[----:B------:R-:W1:Y:S11]  /*0380*/  FENCE.VIEW.ASYNC.S ;  /* 0x00000000000073c6 */ /* 0x000e760000000000 */
[----:B-1----:R1:W2:Y:S01]  /*0390*/  SYNCS.EXCH.64 URZ, [UR8+0x20450], UR4 ;  /* 0x02045004083f75b2 */ /* 0x0022a20008000100 */
[----:B------:R1:W3:Y:S01]  /*03a0*/  SYNCS.EXCH.64 URZ, [UR8+0x20460], UR6 ;  /* 0x02046006083f75b2 */ /* 0x0002e20008000100 */
[----:B------:R1:W4:Y:S01]  /*03b0*/  SYNCS.EXCH.64 URZ, [UR8+0x20458], UR4 ;  /* 0x02045804083f75b2 */ /* 0x0003220008000100 */
[----:B------:R1:W1:Y:S01]  /*03c0*/  SYNCS.EXCH.64 URZ, [UR8+0x20468], UR6 ;  /* 0x02046806083f75b2 */ /* 0x0002620008000100 */
[----:B------:R-:W-:Y:S01]  /*03d0*/  NOP ;  /* 0x0000000000007918 */ /* 0x000fe20000000000 */
.L_x_2:
[----:B------:R-:W5:Y:S01]  /*03e0*/  SHFL.IDX PT, R3, R0, RZ, 0x1f ;  /* 0x00001fff00037589 */ /* 0x000f6200000e0000 */
[----:B------:R-:W-:Y:S01]  /*03f0*/  NOP ;  /* 0x0000000000007918 */ /* 0x000fe20000000000 */
[----:B-----5:R-:W-:-:S13]  /*0400*/  ISETP.NE.AND P0, PT, R3, RZ, PT ;  /* 0x000000ff0300720c */ /* 0x020fda0003f05270 */
[----:B------:R-:W-:Y:S05]  /*0410*/  @P0 BRA `(.L_x_3) ;  /* 0x0000000000600947 */ /* 0x000fea0003800000 */
[----:B-1----:R-:W1:Y:S01]  /*0420*/  S2UR UR5, SR_CgaCtaId ;  /* 0x00000000000579c3 */ /* 0x002e620000008800 */
[----:B------:R-:W-:Y:S01]  /*0430*/  UMOV UR4, 0x400 ;  /* 0x0000040000047882 */ /* 0x000fe20000000000 */
[----:B------:R-:W-:Y:S01]  /*0440*/  UMOV UR6, 0x1 ;  /* 0x0000000100067882 */ /* 0x000fe20000000000 */
[----:B------:R-:W-:Y:S01]  /*0450*/  UMOV UR9, 0x100 ;  /* 0x0000010000097882 */ /* 0x000fe20000000000 */
[----:B------:R-:W-:-:S04]  /*0460*/  UIADD3 UR6, -UR6, 0x100000, URZ ;  /* 0x0010000006067890 */ /* 0x000fc8000fffe13f */
[----:B------:R-:W-:Y:S02]  /*0470*/  USHF.L.U32 UR7, UR6, 0xb, URZ ;  /* 0x0000000b06077899 */ /* 0x000fe4000800063f */
[----:B------:R-:W-:Y:S01]  /*0480*/  USHF.L.U32 UR6, UR6, 0x1, URZ ;  /* 0x0000000106067899 */ /* 0x000fe2000800063f */
[----:B------:R-:W-:Y:S01]  /*0490*/  ELECT P0, URZ, PT ;  /* 0x00000000003f782f */ /* 0x000fe20003800000 */
[----:B-1----:R-:W-:Y:S02]  /*04a0*/  ULEA UR8, UR5, UR4, 0x18 ;  /* 0x0000000405087291 */ /* 0x002fe4000f8ec03f */
[----:B------:R-:W-:-:S04]  /*04b0*/  UIADD3 UR4, -UR9, 0x100000, URZ ;  /* 0x0010000009047890 */ /* 0x000fc8000fffe13f */
[----:B------:R-:W-:Y:S02]  /*04c0*/  USHF.L.U32 UR5, UR4, 0xb, URZ ;  /* 0x0000000b04057899 */ /* 0x000fe4000800063f */
[----:B------:R-:W-:Y:S01]  /*04d0*/  USHF.L.U32 UR4, UR4, 0x1, URZ ;  /* 0x0000000104047899 */ /* 0x000fe2000800063f */
[----:B------:R-:W1:Y:S03]  /*04e0*/  FENCE.VIEW.ASYNC.S ;  /* 0x00000000000073c6 */ /* 0x000e660000000000 */
[----:B-1----:R1:W1:Y:S08]  /*04f0*/  SYNCS.EXCH.64 URZ, [UR8+0x20400], UR6 ;  /* 0x02040006083f75b2 */ /* 0x0022700008000100 */
[----:B------:R1:W1:Y:S01]  /*0500*/  SYNCS.EXCH.64 URZ, [UR8+0x20428], UR4 ;  /* 0x02042804083f75b2 */ /* 0x0002620008000100 */
        /* <DEDUP_REMOVED lines=8> */
[----:B------:R-:W-:Y:S01]  /*0590*/  NOP ;  /* 0x0000000000007918 */ /* 0x000fe20000000000 */
.L_x_3:
        /* <DEDUP_REMOVED lines=21> */
[----:B------:R-:W-:Y:S01]  /*06f0*/  NOP ;  /* 0x0000000000007918 */ /* 0x000fe20000000000 */
.L_x_4:
[----:B------:R-:W5:Y:S01]  /*0700*/  SHFL.IDX PT, R3, R0, RZ, 0x1f ;  /* 0x00001fff00037589 */ /* 0x000f6200000e0000 */
[----:B------:R-:W-:Y:S01]  /*0710*/  ELECT P0, URZ, PT ;  /* 0x00000000003f782f */ /* 0x000fe20003800000 */
[----:B------:R-:W-:Y:S01]  /*0720*/  NOP ;  /* 0x0000000000007918 */ /* 0x000fe20000000000 */
[----:B-1----:R-:W-:Y:S02]  /*0730*/  UMOV UR4, 0x80 ;  /* 0x0000008000047882 */ /* 0x002fe40000000000 */
[C---:B-----5:R-:W-:Y:S02]  /*0740*/  ISETP.NE.OR P0, PT, R3.reuse, RZ, !P0 ;  /* 0x000000ff0300720c */ /* 0x060fe40004705670 */
[----:B------:R-:W-:-:S11]  /*0750*/  ISETP.NE.AND P3, PT, R3, RZ, PT ;  /* 0x000000ff0300720c */ /* 0x000fd60003f65270 */
[----:B------:R-:W-:Y:S01]  /*0760*/  VOTEU.ALL UP2, P0 ;  /* 0x00000000003f7886 */ /* 0x000fe20000040000 */
[----:B------:R-:W-:Y:S01]  /*0770*/  VOTEU.ALL UP3, P0 ;  /* 0x00000000003f7886 */ /* 0x000fe20000060000 */
[----:B------:R-:W-:Y:S01]  /*0780*/  VOTEU.ALL UP4, P0 ;  /* 0x00000000003f7886 */ /* 0x000fe20000080000 */
[----:B------:R-:W-:Y:S02]  /*0790*/  VOTEU.ALL UP5, P0 ;  /* 0x00000000003f7886 */ /* 0x000fe400000a0000 */
[----:B------:R-:W1:Y:S01]  /*07a0*/  @!UP2 S2UR UR7, SR_CgaCtaId ;  /* 0x000000000007a9c3 */ /* 0x000e620000008800 */
[----:B------:R-:W-:Y:S01]  /*07b0*/  @!UP2 UMOV UR6, 0x400 ;  /* 0x000004000006a882 */ /* 0x000fe20000000000 */
[----:B------:R-:W-:-:S04]  /*07c0*/  @!UP2 UIADD3 UR4, -UR4, 0x100000, URZ ;  /* 0x001000000404a890 */ /* 0x000fc8000fffe13f */
[----:B------:R-:W-:Y:S02]  /*07d0*/  @!UP2 USHF.L.U32 UR5, UR4, 0xb, URZ ;  /* 0x0000000b0405a899 */ /* 0x000fe4000800063f */
[----:B------:R-:W-:Y:S02]  /*07e0*/  @!UP2 USHF.L.U32 UR4, UR4, 0x1, URZ ;  /* 0x000000010404a899 */ /* 0x000fe4000800063f */
[----:B-1----:R-:W-:Y:S01]  /*07f0*/  @!UP2 ULEA UR6, UR7, UR6, 0x18 ;  /* 0x000000060706a291 */ /* 0x002fe2000f8ec03f */
[----:B------:R-:W-:Y:S01]  /*0800*/  VOTEU.ALL UP2, P0 ;  /* 0x00000000003f7886 */ /* 0x000fe20000040000 */
[----:B------:R-:W1:Y:S10]  /*0810*/  FENCE.VIEW.ASYNC.S ;  /* 0x00000000000073c6 */ /* 0x000e740000000000 */
[----:B-1----:R1:W1:Y:S01]  /*0820*/  @!UP2 SYNCS.EXCH.64 URZ, [UR6+0x20490], UR4 ;  /* 0x02049004063fa5b2 */ /* 0x0022620008000100 */
[----:B------:R1:W1:Y:S01]  /*0830*/  @!UP3 SYNCS.EXCH.64 URZ, [UR6+0x20498], UR4 ;  /* 0x02049804063fb5b2 */ /* 0x0002620008000100 */
[----:B------:R1:W1:Y:S01]  /*0840*/  @!UP4 SYNCS.EXCH.64 URZ, [UR6+0x204a0], UR4 ;  /* 0x0204a004063fc5b2 */ /* 0x0002620008000100 */
[----:B------:R1:W1:Y:S01]  /*0850*/  @!UP5 SYNCS.EXCH.64 URZ, [UR6+0x204a8], UR4 ;  /* 0x0204a804063fd5b2 */ /* 0x0002620008000100 */
[----:B------:R-:W-:Y:S01]  /*0860*/  NOP ;  /* 0x0000000000007918 */ /* 0x000fe20000000000 */
[----:B------:R-:W-:Y:S05]  /*0870*/  @P3 BRA `(.L_x_5) ;  /* 0x0000000000583947 */ /* 0x000fea0003800000 */
[----:B-1----:R-:W1:Y:S01]  /*0880*/  S2UR UR5, SR_CgaCtaId ;  /* 0x00000000000579c3 */ /* 0x002e620000008800 */
[----:B------:R-:W-:Y:S01]  /*0890*/  UMOV UR4, 0x400 ;  /* 0x0000040000047882 */ /* 0x000fe20000000000 */
[----:B------:R-:W-:Y:S01]  /*08a0*/  UMOV UR6, 0x20 ;  /* 0x0000002000067882 */ /* 0x000fe20000000000 */
[----:B------:R-:W-:Y:S01]  /*08b0*/  UMOV UR7, 0x80 ;  /* 0x0000008000077882 */ /* 0x000fe20000000000 */
[----:B------:R-:W-:Y:S01]  /*08c0*/  ELECT P0, URZ, PT ;  /* 0x00000000003f782f */ /* 0x000fe20003800000 */
[----:B-1----:R-:W-:Y:S02]  /*08d0*/  ULEA UR8, UR5, UR4, 0x18 ;  /* 0x0000000405087291 */ /* 0x002fe4000f8ec03f */
[----:B------:R-:W-:-:S04]  /*08e0*/  UIADD3 UR4, -UR6, 0x100000, URZ ;  /* 0x0010000006047890 */ /* 0x000fc8000fffe13f */
[----:B------:R-:W-:Y:S02]  /*08f0*/  USHF.L.U32 UR5, UR4, 0xb, URZ ;  /* 0x0000000b04057899 */ /* 0x000fe4000800063f */
[----:B------:R-:W-:Y:S02]  /*0900*/  USHF.L.U32 UR4, UR4, 0x1, URZ ;  /* 0x0000000104047899 */ /* 0x000fe4000800063f */
        /* <DEDUP_REMOVED lines=13> */
.L_x_5:
[----:B------:R-:W-:Y:S01]  /*09e0*/  VOTEU.ANY UP2, P2 ;  /* 0x00000000003f7886 */ /* 0x000fe20001040100 */
[----:B-1----:R-:W-:Y:S01]  /*09f0*/  UMOV UR4, 0x40 ;  /* 0x0000004000047882 */ /* 0x002fe20000000000 */
[----:B------:R-:W-:Y:S01]  /*0a00*/  ISETP.NE.AND P3, PT, RZ, UR49, PT ;  /* 0x00000031ff007c0c */ /* 0x000fe2000bf65270 */
[----:B------:R-:W-:Y:S01]  /*0a10*/  NOP ;  /* 0x0000000000007918 */ /* 0x000fe20000000000 */
[----:B------:R-:W-:Y:S01]  /*0a20*/  ISETP.EQ.AND P0, PT, R4, 0x2, P1 ;  /* 0x000000020400780c */ /* 0x000fe20000f02270 */
[----:B------:R-:W1:Y:S01]  /*0a30*/  @UP2 S2UR UR7, SR_CgaCtaId ;  /* 0x00000000000729c3 */ /* 0x000e620000008800 */
[----:B------:R-:W-:Y:S01]  /*0a40*/  @UP2 UMOV UR6, 0x400 ;  /* 0x0000040000062882 */ /* 0x000fe20000000000 */
[----:B------:R-:W-:-:S04]  /*0a50*/  @UP2 UIADD3 UR4, -UR4, 0x100000, URZ ;  /* 0x0010000004042890 */ /* 0x000fc8000fffe13f */
[----:B------:R-:W-:Y:S02]  /*0a60*/  @UP2 USHF.L.U32 UR5, UR4, 0xb, URZ ;  /* 0x0000000b04052899 */ /* 0x000fe4000800063f */
[----:B------:R-:W-:Y:S02]  /*0a70*/  @UP2 USHF.L.U32 UR4, UR4, 0x1, URZ ;  /* 0x0000000104042899 */ /* 0x000fe4000800063f */
[----:B-1----:R-:W-:Y:S01]  /*0a80*/  @UP2 ULEA UR6, UR7, UR6, 0x18 ;  /* 0x0000000607062291 */ /* 0x002fe2000f8ec03f */
[----:B------:R-:W-:Y:S01]  /*0a90*/  VOTEU.ANY UP2, P2 ;  /* 0x00000000003f7886 */ /* 0x000fe20001040100 */
[----:B------:R-:W-:Y:S01]  /*0aa0*/  ISETP.EQ.AND P2, PT, R4, 0x1, P1 ;  /* 0x000000010400780c */ /* 0x000fe20000f42270 */
[----:B------:R-:W1:Y:S09]  /*0ab0*/  FENCE.VIEW.ASYNC.S ;  /* 0x00000000000073c6 */ /* 0x000e720000000000 */
[----:B-1----:R1:W2:Y:S01]  /*0ac0*/  @UP2 SYNCS.EXCH.64 URZ, [UR6+0x204b0], UR4 ;  /* 0x0204b004063f25b2 */ /* 0x0022a20008000100 */
[----:B------:R-:W-:Y:S01]  /*0ad0*/  NOP ;  /* 0x0000000000007918 */ /* 0x000fe20000000000 */
[----:B--234-:R-:W-:Y:S06]  /*0ae0*/  BAR.SYNC.DEFER_BLOCKING 0x0 ;  /* 0x0000000000007b1d */ /* 0x01cfec0000010000 */
[----:B------:R-:W-:Y:S05]  /*0af0*/  @!P3 BRA `(.L_x_6) ;  /* 0x0000005400fcb947 */ /* 0x000fea0003800000 */
[----:B------:R-:W-:-:S06]  /*0b00*/  UISETP.GT.U32.AND UP0, UPT, UR10, 0x3, UPT ;  /* 0x000000030a00788c */ /* 0x000fcc000bf04070 */
[----:B------:R-:W-:-:S13]  /*0b10*/  PLOP3.LUT P0, PT, PT, PT, UP0, 0x80, 0x0 ;  /* 0x000000000000781c */ /* 0x000fda0003f0f008 */
[----:B-1----:R-:W-:Y:S05]  /*0b20*/  @P0 EXIT ;  /* 0x000000000000094d */ /* 0x002fea0003800000 */
.L_x_7:
[----:B------:R-:W-:-:S08]  /*0b30*/  NOP ;  /* 0x0000000000007918 */ /* 0x000fd00000000000 */
[----:B------:R-:W1:Y:S02]  /*0b40*/  USETMAXREG.TRY_ALLOC.CTAPOOL UP0, 0xf0 ;  /* 0x000000f0000079c8 */ /* 0x000e640008000600 */
[----:B-1----:R-:W-:-:S13]  /*0b50*/  PLOP3.LUT P0, PT, PT, PT, UP0, 0x80, 0x0 ;  /* 0x000000000000781c */ /* 0x002fda0003f0f008 */
[----:B------:R-:W-:Y:S05]  /*0b60*/  @!P0 BRA `(.L_x_7) ;  /* 0xfffffffc00f08947 */ /* 0x000fea000383ffff */
[----:B------:R-:W-:Y:S02]  /*0b70*/  ULDC UR4, c[0x0][0xa00] ;  /* 0x0002800000047ab9 */ /* 0x000fe40000000800 */
[----:B------:R-:W-:-:S13]  /*0b80*/  ISETP.GE.AND P0, PT, R17, UR4, PT ;  /* 0x0000000411007c0c */ /* 0x000fda000bf06270 */
[----:B------:R-:W-:Y:S05]  /*0b90*/  @P0 EXIT ;  /* 0x000000000000094d */ /* 0x000fea0003800000 */
[----:B------:R-:W1:Y:S01]  /*0ba0*/  S2UR UR4, SR_CgaCtaId ;  /* 0x00000000000479c3 */ /* 0x000e620000008800 */
[C---:B------:R-:W-:Y:S01]  /*0bb0*/  SHF.L.U32 R4, R2.reuse, 0x5, RZ ;  /* 0x0000000502047819 */ /* 0x040fe200000006ff */
[----:B------:R-:W-:Y:S01]  /*0bc0*/  UMOV UR39, 0x400 ;  /* 0x0000040000277882 */ /* 0x000fe20000000000 */
[----:B------:R-:W-:Y:S01]  /*0bd0*/  LOP3.LUT R19, R2, 0x7f, RZ, 0xc0, !PT ;  /* 0x0000007f02137812 */ /* 0x000fe200078ec0ff */
[----:B------:R-:W-:Y:S01]  /*0be0*/  UISETP.NE.AND UP0, UPT, UR49, 0x1, UPT ;  /* 0x000000013100788c */ /* 0x000fe2000bf05270 */
[C---:B------:R-:W-:Y:S01]  /*0bf0*/  LOP3.LUT R7, R4.reuse, 0x20, RZ, 0xc0, !PT ;  /* 0x0000002004077812 */ /* 0x040fe200078ec0ff */
[----:B------:R-:W-:Y:S01]  /*0c00*/  IMAD.MOV.U32 R23, RZ, RZ, RZ ;  /* 0x000000ffff177224 */ /* 0x000fe200078e00ff */
[----:B------:R-:W-:Y:S01]  /*0c10*/  SHF.R.U32.HI R0, RZ, 0x5, R19 ;  /* 0x00000005ff007819 */ /* 0x000fe20000011613 */
[----:B------:R-:W-:Y:S01]  /*0c20*/  ULOP3.LUT UR46, UR48, 0x1, URZ, 0xfc, !UPT ;  /* 0x00000001302e7892 */ /* 0x000fe2000f8efc3f */
[--C-:B------:R-:W-:Y:S01]  /*0c30*/  SHF.R.U32.HI R6, RZ, 0x1, R2.reuse ;  /* 0x00000001ff067819 */ /* 0x100fe20000011602 */
[----:B------:R-:W-:Y:S01]  /*0c40*/  ULDC.64 UR50, c[0x0][0x198] ;  /* 0x0000660000327ab9 */ /* 0x000fe20000000a00 */
[----:B------:R-:W-:Y:S01]  /*0c50*/  LOP3.LUT R5, R4, 0xc0, RZ, 0xc0, !PT ;  /* 0x000000c004057812 */ /* 0x000fe200078ec0ff */
[C---:B------:R-:W-:Y:S01]  /*0c60*/  IMAD R7, R0.reuse, 0x200, R7 ;  /* 0x0000020000077824 */ /* 0x040fe200078e0207 */
[----:B------:R-:W-:Y:S01]  /*0c70*/  SHF.L.U32 R16, R0, 0x4, RZ ;  /* 0x0000000400107819 */ /* 0x000fe200000006ff */
[----:B------:R-:W-:Y:S01]  /*0c80*/  IMAD.SHL.U32 R0, R2, 0x4, RZ ;  /* 0x0000000402007824 */ /* 0x000fe200078e00ff */
[----:B------:R-:W-:Y:S01]  /*0c90*/  SHF.R.U32.HI R3, RZ, 0x2, R2 ;  /* 0x00000002ff037819 */ /* 0x000fe20000011602 */
[----:B------:R-:W-:Y:S01]  /*0ca0*/  UMOV UR36, URZ ;  /* 0x0000003f00247c82 */ /* 0x000fe20008000000 */
[----:B------:R-:W-:Y:S01]  /*0cb0*/  LOP3.LUT R5, R5, 0x8, R6, 0xf8, !PT ;  /* 0x0000000805057812 */ /* 0x000fe200078ef806 */
[----:B------:R-:W-:Y:S01]  /*0cc0*/  UMOV UR37, URZ ;  /* 0x0000003f00257c82 */ /* 0x000fe20008000000 */
[----:B------:R-:W-:Y:S01]  /*0cd0*/  LOP3.LUT R3, R3, 0x7, RZ, 0xc0, !PT ;  /* 0x0000000703037812 */ /* 0x000fe200078ec0ff */
[----:B------:R-:W-:Y:S01]  /*0ce0*/  UMOV UR38, URZ ;  /* 0x0000003f00267c82 */ /* 0x000fe20008000000 */
[----:B------:R-:W-:Y:S01]  /*0cf0*/  LOP3.LUT R5, R5, 0x18, R0, 0x78, !PT ;  /* 0x0000001805057812 */ /* 0x000fe200078e7800 */
[----:B------:R-:W-:Y:S01]  /*0d00*/  ULDC.64 UR52, c[0x0][0x208] ;  /* 0x0000820000347ab9 */ /* 0x000fe20000000a00 */
[----:B------:R-:W-:Y:S01]  /*0d10*/  LOP3.LUT R4, R4, 0x100, RZ, 0xc0, !PT ;  /* 0x0000010004047812 */ /* 0x000fe200078ec0ff */
[----:B-1----:R-:W-:Y:S01]  /*0d20*/  ULEA UR39, UR4, UR39, 0x18 ;  /* 0x0000002704277291 */ /* 0x002fe2000f8ec03f */
[----:B------:R-:W-:Y:S01]  /*0d30*/  LOP3.LUT R16, R16, 0xfffffff0, R3, 0xe2, !PT ;  /* 0xfffffff010107812 */ /* 0x000fe200078ee203 */
[----:B------:R-:W-:Y:S01]  /*0d40*/  UP2UR UR4, UPR, URZ, 0x1 ;  /* 0x000000013f047883 */ /* 0x000fe20008000000 */
[----:B------:R-:W-:Y:S01]  /*0d50*/  LOP3.LUT P0, RZ, R2, 0x4, RZ, 0xc0, !PT ;  /* 0x0000000402ff7812 */ /* 0x000fe2000780c0ff */
[----:B------:R-:W-:Y:S01]  /*0d60*/  UIMAD UR45, UR49, 0x2200, UR39 ;  /* 0x00002200312d78a4 */ /* 0x000fe2000f8e0227 */
[----:B------:R-:W-:Y:S01]  /*0d70*/  MOV R3, 0x20 ;  /* 0x0000002000037802 */ /* 0x000fe20000000f00 */
[----:B------:R-:W-:Y:S01]  /*0d80*/  USEL UR4, URZ, 0x1, UP0 ;  /* 0x000000013f047887 */ /* 0x000fe20008000000 */
[----:B------:R-:W-:-:S02]  /*0d90*/  IADD3 R4, R5, R7, R4 ;  /* 0x0000000705047210 */ /* 0x000fc40007ffe004 */
[----:B------:R-:W-:Y:S02]  /*0da0*/  SEL R3, R3, 0xffffffe0, !P0 ;  /* 0xffffffe003037807 */ /* 0x000fe40004000000 */
[----:B------:R-:W-:Y:S01]  /*0db0*/  LEA R18, R4, UR45, 0x1 ;  /* 0x0000002d04127c11 */ /* 0x000fe2000f8e08ff */
[----:B------:R-:W-:Y:S01]  /*0dc0*/  IMAD.U32 R122, RZ, RZ, UR4 ;  /* 0x00000004ff7a7e24 */ /* 0x000fe2000f8e00ff */
[----:B------:R-:W-:Y:S02]  /*0dd0*/  IADD3 R19, R19, 0x1f, RZ ;  /* 0x0000001f13137810 */ /* 0x000fe40007ffe0ff */
[----:B------:R-:W-:-:S07]  /*0de0*/  IADD3 R22, R3, 0x19e00, R18 ;  /* 0x00019e0003167810 */ /* 0x000fce0007ffe012 */
.L_x_67:
[----:B------:R-:W1:Y:S01]  /*0df0*/  LDC R8, c[0x0][0xa04] ;  /* 0x00028100ff087b82 */ /* 0x000e620000000800 */
[----:B------:R-:W-:Y:S01]  /*0e00*/  MOV R0, R17 ;  /* 0x0000001100007202 */ /* 0x000fe20000000f00 */
[----:B------:R-:W-:-:S06]  /*0e10*/  UISETP.NE.AND UP0, UPT, UR49, 0x1, UPT ;  /* 0x000000013100788c */ /* 0x000fcc000bf05270 */
[----:B--2---:R-:W2:Y:S08]  /*0e20*/  LDC R9, c[0x0][0xa10] ;  /* 0x00028400ff097b82 */ /* 0x004eb00000000800 */
[----:B---3--:R-:W3:Y:S01]  /*0e30*/  LDC R12, c[0x0][0xa1c] ;  /* 0x00028700ff0c7b82 */ /* 0x008ee20000000800 */
[----:B-1----:R-:W-:Y:S02]  /*0e40*/  ISETP.NE.AND P0, PT, R8, 0x1, PT ;  /* 0x000000010800780c */ /* 0x002fe40003f05270 */
[----:B--2---:R-:W-:-:S02]  /*0e50*/  ISETP.NE.AND P1, PT, R9, 0x1, PT ;  /* 0x000000010900780c */ /* 0x004fc40003f25270 */
[----:B------:R-:W-:-:S09]  /*0e60*/  R2UR UR43, R9 ;  /* 0x00000000092b72ca */ /* 0x000fd200000e0000 */
[----:B------:R-:W1:Y:S01]  /*0e70*/  @P0 LDC.64 R4, c[0x0][0xa08] ;  /* 0x00028200ff040b82 */ /* 0x000e620000000a00 */
[C---:B---3--:R-:W-:Y:S02]  /*0e80*/  ISETP.NE.AND P2, PT, R12.reuse, 0x1, PT ;  /* 0x000000010c00780c */ /* 0x048fe40003f45270 */
[----:B------:R-:W-:-:S05]  /*0e90*/  R2UR UR44, R12 ;  /* 0x000000000c2c72ca */ /* 0x000fca00000e0000 */
[----:B------:R-:W2:Y:S08]  /*0ea0*/  @P1 LDC R3, c[0x0][0xa14] ;  /* 0x00028500ff031b82 */ /* 0x000eb00000000800 */
[----:B------:R-:W3:Y:S08]  /*0eb0*/  @P1 LDC R7, c[0x0][0xa18] ;  /* 0x00028600ff071b82 */ /* 0x000ef00000000800 */
[----:B----4-:R-:W4:Y:S01]  /*0ec0*/  @P2 LDC.64 R10, c[0x0][0xa20] ;  /* 0x00028800ff0a2b82 */ /* 0x010f220000000a00 */
[----:B-1----:R-:W-:-:S05]  /*0ed0*/  @P0 IMAD.HI.U32 R4, R17, R4, RZ ;  /* 0x0000000411040227 */ /* 0x002fca00078e00ff */
[----:B------:R-:W-:Y:S02]  /*0ee0*/  @P0 SHF.R.U32.HI R0, RZ, R5, R4 ;  /* 0x00000005ff000219 */ /* 0x000fe40000011604 */
[----:B------:R-:W-:Y:S02]  /*0ef0*/  PLOP3.LUT P0, PT, PT, PT, UP0, 0x80, 0x0 ;  /* 0x000000000000781c */ /* 0x000fe40003f0f008 */
[C---:B------:R-:W-:Y:S01]  /*0f00*/  R2UR UR5, R0.reuse ;  /* 0x00000000000572ca */ /* 0x040fe200000e0000 */
[----:B--2---:R-:W-:-:S04]  /*0f10*/  @P1 IMAD.HI.U32 R4, R0, R3, RZ ;  /* 0x0000000300041227 */ /* 0x004fc800078e00ff */
[----:B------:R-:W-:Y:S01]  /*0f20*/  IMAD.MOV.U32 R3, RZ, RZ, R0 ;  /* 0x000000ffff037224 */ /* 0x000fe200078e0000 */
[----:B---3--:R-:W-:Y:S01]  /*0f30*/  @P1 SHF.R.U32.HI R3, RZ, R7, R4 ;  /* 0x00000007ff031219 */ /* 0x008fe20000011604 */
[----:B------:R-:W-:-:S03]  /*0f40*/  IMAD.MOV R0, RZ, RZ, -R0 ;  /* 0x000000ffff007224 */ /* 0x000fc600078e0a00 */
[----:B------:R-:W-:Y:S01]  /*0f50*/  MOV R4, R3 ;  /* 0x0000000300047202 */ /* 0x000fe20000000f00 */
[----:B------:R-:W-:Y:S01]  /*0f60*/  IMAD.MOV R5, RZ, RZ, -R3 ;  /* 0x000000ffff057224 */ /* 0x000fe200078e0a03 */
[C---:B------:R-:W-:Y:S01]  /*0f70*/  R2UR UR7, R3.reuse ;  /* 0x00000000030772ca */ /* 0x040fe200000e0000 */
[----:B------:R-:W-:Y:S02]  /*0f80*/  IMAD R0, R8, R0, R17 ;  /* 0x0000000008007224 */ /* 0x000fe400078e0211 */
[----:B----4-:R-:W-:Y:S01]  /*0f90*/  @P2 IMAD.HI.U32 R6, R3, R10, RZ ;  /* 0x0000000a03062227 */ /* 0x010fe200078e00ff */
[----:B------:R-:W-:Y:S02]  /*0fa0*/  R2UR UR4, R5 ;  /* 0x00000000050472ca */ /* 0x000fe400000e0000 */
[----:B------:R-:W-:Y:S02]  /*0fb0*/  R2UR UR42, R0 ;  /* 0x00000000002a72ca */ /* 0x000fe400000e0000 */
[----:B------:R-:W-:-:S04]  /*0fc0*/  @P2 SHF.R.U32.HI R4, RZ, R11, R6 ;  /* 0x0000000bff042219 */ /* 0x000fc80000011606 */
[----:B------:R-:W-:-:S04]  /*0fd0*/  IADD3 R4, -R4, RZ, RZ ;  /* 0x000000ff04047210 */ /* 0x000fc80007ffe1ff */
[----:B------:R-:W-:Y:S01]  /*0fe0*/  R2UR UR6, R4 ;  /* 0x00000000040672ca */ /* 0x000fe200000e0000 */
[----:B------:R-:W-:-:S12]  /*0ff0*/  UIMAD UR43, UR43, UR4, UR5 ;  /* 0x000000042b2b72a4 */ /* 0x000fd8000f8e0205 */
[----:B------:R-:W-:Y:S01]  /*1000*/  UIMAD UR44, UR44, UR6, UR7 ;  /* 0x000000062c2c72a4 */ /* 0x000fe2000f8e0207 */
[----:B------:R-:W-:Y:S11]  /*1010*/  @!P0 BRA `(.L_x_8) ;  /* 0x0000000000688947 */ /* 0x000ff60003800000 */
[----:B------:R-:W-:-:S06]  /*1020*/  UISETP.NE.AND UP0, UPT, UR49, 0x2, UPT ;  /* 0x000000023100788c */ /* 0x000fcc000bf05270 */
[----:B------:R-:W-:-:S13]  /*1030*/  PLOP3.LUT P1, PT, PT, PT, UP0, 0x80, 0x0 ;  /* 0x000000000000781c */ /* 0x000fda0003f2f008 */
[----:B------:R-:W-:Y:S05]  /*1040*/  @!P1 BRA `(.L_x_9) ;  /* 0x0000000000449947 */ /* 0x000fea0003800000 */
[----:B------:R-:W-:-:S06]  /*1050*/  UISETP.NE.AND UP0, UPT, UR49, 0x3, UPT ;  /* 0x000000033100788c */ /* 0x000fcc000bf05270 */
[----:B------:R-:W-:-:S13]  /*1060*/  PLOP3.LUT P1, PT, PT, PT, UP0, 0x80, 0x0 ;  /* 0x000000000000781c */ /* 0x000fda0003f2f008 */
[----:B------:R-:W-:Y:S05]  /*1070*/  @!P1 BRA `(.L_x_10) ;  /* 0x0000000000249947 */ /* 0x000fea0003800000 */
[----:B------:R-:W-:-:S06]  /*1080*/  UISETP.NE.AND UP0, UPT, UR49, 0x4, UPT ;  /* 0x000000043100788c */ /* 0x000fcc000bf05270 */
[----:B------:R-:W-:-:S13]  /*1090*/  PLOP3.LUT P1, PT, PT, PT, UP0, 0x80, 0x0 ;  /* 0x000000000000781c */ /* 0x000fda0003f2f008 */
[----:B------:R-:W-:Y:S05]  /*10a0*/  @P1 BRA `(.L_x_11) ;  /* 0x0000000000541947 */ /* 0x000fea0003800000 */
[----:B------:R-:W-:Y:S02]  /*10b0*/  UIADD3 UR4, UR36, -0x1, URZ ;  /* 0xffffffff24047890 */ /* 0x000fe4000fffe03f */
[----:B------:R-:W-:Y:S02]  /*10c0*/  ULOP3.LUT UR36, UR36, 0x1, URZ, 0xc, !UPT ;  /* 0x0000000124247892 */ /* 0x000fe4000f8e0c3f */
[----:B------:R-:W-:-:S04]  /*10d0*/  ULOP3.LUT UR4, UR4, 0x2, URZ, 0xc0, !UPT ;  /* 0x0000000204047892 */ /* 0x000fc8000f8ec03f */
[----:B------:R-:W-:-:S04]  /*10e0*/  USHF.R.U32.HI UR4, URZ, 0x1, UR4 ;  /* 0x000000013f047899 */ /* 0x000fc80008011604 */
[----:B------:R-:W-:Y:S01]  /*10f0*/  ULOP3.LUT UR37, UR37, UR4, URZ, 0x3c, !UPT ;  /* 0x0000000425257292 */ /* 0x000fe2000f8e3c3f */
[----:B------:R-:W-:Y:S11]  /*1100*/  BRA `(.L_x_11) ;  /* 0x00000000003c7947 */ /* 0x000ff60003800000 */
.L_x_10:
[----:B------:R-:W-:Y:S02]  /*1110*/  ULOP3.LUT UP0, URZ, UR36, 0x2, URZ, 0xc0, !UPT ;  /* 0x00000002243f7892 */ /* 0x000fe4000f80c03f */
[----:B------:R-:W-:Y:S02]  /*1120*/  ULOP3.LUT UR36, UR36, 0x1, URZ, 0xc0, !UPT ;  /* 0x0000000124247892 */ /* 0x000fe4000f8ec03f */
[----:B------:R-:W-:-:S04]  /*1130*/  USEL UR4, URZ, 0x1, UP0 ;  /* 0x000000013f047887 */ /* 0x000fc80008000000 */
[----:B------:R-:W-:Y:S01]  /*1140*/  ULOP3.LUT UR37, UR37, UR4, URZ, 0x3c, !UPT ;  /* 0x0000000425257292 */ /* 0x000fe2000f8e3c3f */
[----:B------:R-:W-:Y:S11]  /*1150*/  BRA `(.L_x_11) ;  /* 0x0000000000287947 */ /* 0x000ff60003800000 */
.L_x_9:
[----:B------:R-:W-:Y:S02]  /*1160*/  UIADD3 UR4, UR36, 0x1, URZ ;  /* 0x0000000124047890 */ /* 0x000fe4000fffe03f */
[----:B------:R-:W-:Y:S02]  /*1170*/  ULOP3.LUT UR36, UR36, 0x1, URZ, 0xc, !UPT ;  /* 0x0000000124247892 */ /* 0x000fe4000f8e0c3f */
[----:B------:R-:W-:-:S04]  /*1180*/  UISETP.GT.U32.AND UP0, UPT, UR4, 0x1, UPT ;  /* 0x000000010400788c */ /* 0x000fc8000bf04070 */
[----:B------:R-:W-:-:S04]  /*1190*/  USEL UR4, URZ, 0x1, !UP0 ;  /* 0x000000013f047887 */ /* 0x000fc8000c000000 */
[----:B------:R-:W-:Y:S01]  /*11a0*/  ULOP3.LUT UR37, UR37, UR4, URZ, 0x3c, !UPT ;  /* 0x0000000425257292 */ /* 0x000fe2000f8e3c3f */
[----:B------:R-:W-:Y:S11]  /*11b0*/  BRA `(.L_x_11) ;  /* 0x0000000000107947 */ /* 0x000ff60003800000 */
.L_x_8:
[----:B------:R-:W-:Y:S02]  /*11c0*/  UISETP.GT.U32.AND UP0, UPT, UR36, 0x1, UPT ;  /* 0x000000012400788c */ /* 0x000fe4000bf04070 */
[----:B------:R-:W-:Y:S02]  /*11d0*/  ULOP3.LUT UR36, UR36, 0x1, URZ, 0xc0, !UPT ;  /* 0x0000000124247892 */ /* 0x000fe4000f8ec03f */
[----:B------:R-:W-:-:S04]  /*11e0*/  USEL UR4, URZ, 0x1, !UP0 ;  /* 0x000000013f047887 */ /* 0x000fc8000c000000 */
[----:B------:R-:W-:-:S12]  /*11f0*/  ULOP3.LUT UR37, UR37, UR4, URZ, 0x3c, !UPT ;  /* 0x0000000425257292 */ /* 0x000fd8000f8e3c3f */
.L_x_11:
[----:B------:R-:W-:Y:S05]  /*1200*/  @!P0 BRA `(.L_x_12) ;  /* 0x00000000003c8947 */ /* 0x000fea0003800000 */
        /* <DEDUP_REMOVED lines=9> */
[----:B------:R-:W-:Y:S01]  /*12a0*/  ULEA UR42, UR42, 0x3, 0x1 ;  /* 0x000000032a2a7891 */ /* 0x000fe2000f8e083f */
[----:B------:R-:W-:Y:S11]  /*12b0*/  BRA `(.L_x_15) ;  /* 0x0000000000147947 */ /* 0x000ff60003800000 */
.L_x_14:
[----:B------:R-:W-:Y:S01]  /*12c0*/  ULEA UR42, UR42, 0x2, 0x1 ;  /* 0x000000022a2a7891 */ /* 0x000fe2000f8e083f */
[----:B------:R-:W-:Y:S11]  /*12d0*/  BRA `(.L_x_15) ;  /* 0x00000000000c7947 */ /* 0x000ff60003800000 */
.L_x_13:
[----:B------:R-:W-:Y:S01]  /*12e0*/  ULEA UR42, UR42, 0x1, 0x1 ;  /* 0x000000012a2a7891 */ /* 0x000fe2000f8e083f */
[----:B------:R-:W-:Y:S11]  /*12f0*/  BRA `(.L_x_15) ;  /* 0x0000000000047947 */ /* 0x000ff60003800000 */
.L_x_12:
[----:B------:R-:W-:-:S12]  /*1300*/  USHF.L.U32 UR42, UR42, 0x1, URZ ;  /* 0x000000012a2a7899 */ /* 0x000fd8000800063f */
.L_x_15:
[----:B------:R-:W-:-:S04]  /*1310*/  ULOP3.LUT UR4, UR47, 0x1, URZ, 0xfc, !UPT ;  /* 0x000000012f047892 */ /* 0x000fc8000f8efc3f */
[----:B------:R-:W-:-:S06]  /*1320*/  UISETP.NE.AND UP0, UPT, UR4, 0x3, UPT ;  /* 0x000000030400788c */ /* 0x000fcc000bf05270 */
[----:B------:R-:W-:-:S13]  /*1330*/  PLOP3.LUT P0, PT, PT, PT, UP0, 0x80, 0x0 ;  /* 0x000000000000781c */ /* 0x000fda0003f0f008 */
[----:B------:R-:W-:Y:S05]  /*1340*/  @!P0 BRA `(.L_x_16) ;  /* 0x0000000000048947 */ /* 0x000fea0003800000 */
[----:B------:R-:W-:Y:S01]  /*1350*/  BPT.TRAP 0x1 ;  /* 0x000000040000795c */ /* 0x000fe20000300000 */
.L_x_16:
[----:B------:R-:W-:Y:S01]  /*1360*/  ULEA UR4, UR36, UR39, 0x3 ;  /* 0x0000002724047291 */ /* 0x000fe2000f8e183f */
[----:B------:R-:W-:Y:S01]  /*1370*/  MOV R0, UR37 ;  /* 0x0000002500007c02 */ /* 0x000fe20008000f00 */
[----:B------:R-:W-:-:S03]  /*1380*/  UISETP.NE.AND UP0, UPT, UR46, 0x3, UPT ;  /* 0x000000032e00788c */ /* 0x000fc6000bf05270 */
[----:B------:R-:W-:-:S03]  /*1390*/  SHF.L.U32 R0, R0, 0x1f, RZ ;  /* 0x0000001f00007819 */ /* 0x000fc600000006ff */
[----:B------:R-:W-:Y:S01]  /*13a0*/  PLOP3.LUT P0, PT, PT, PT, UP0, 0x80, 0x0 ;  /* 0x000000000000781c */ /* 0x000fe20003f0f008 */
[----:B------:R-:W1:Y:S02]  /*13b0*/  SYNCS.PHASECHK.TRANS64.TRYWAIT P1, [UR4+0x20450], R0 ;  /* 0x02045000ff0075a7 */ /* 0x000e640008020144 */
[----:B-1----:R-:W-:Y:S10]  /*13c0*/  @!P1 BRA `(.L_x_17) ;  /* 0x0000006800349947 */ /* 0x002ff40003800000 */
.L_x_113:
[----:B------:R-:W-:Y:S05]  /*13d0*/  @!P0 BRA `(.L_x_18) ;  /* 0x0000000000048947 */ /* 0x000fea0003800000 */
[----:B------:R-:W-:Y:S01]  /*13e0*/  BPT.TRAP 0x1 ;  /* 0x000000040000795c */ /* 0x000fe20000300000 */
.L_x_18:
[----:B------:R-:W-:Y:S01]  /*13f0*/  ULEA UR56, UR38, UR39, 0x3 ;  /* 0x0000002726387291 */ /* 0x000fe2000f8e183f */
[----:B-1----:R-:W-:Y:S01]  /*1400*/  SHF.L.U32 R0, R23, 0x1f, RZ ;  /* 0x0000001f17007819 */ /* 0x002fe200000006ff */
[----:B------:R-:W-:Y:S01]  /*1410*/  UIADD3 UR55, UR39, 0x20490, URZ ;  /* 0x0002049027377890 */ /* 0x000fe2000fffe03f */
[----:B------:R-:W-:Y:S01]  /*1420*/  SHF.L.U32 R3, R122, 0x1f, RZ ;  /* 0x0000001f7a037819 */ /* 0x000fe200000006ff */
[----:B------:R-:W-:Y:S02]  /*1430*/  ULEA UR54, UR49, 0xfffffff8, 0x3 ;  /* 0xfffffff831367891 */ /* 0x000fe4000f8e183f */
[----:B------:R-:W-:Y:S02]  /*1440*/  ULEA UR40, UR49, UR55, 0x3 ;  /* 0x0000003731287291 */ /* 0x000fe4000f8e183f */
[----:B------:R-:W-:Y:S01]  /*1450*/  ULOP3.LUT UR54, UR54, 0x8, URZ, 0xc, !UPT ;  /* 0x0000000836367892 */ /* 0x000fe2000f8e0c3f */
[----:B------:R-:W1:Y:S02]  /*1460*/  SYNCS.PHASECHK.TRANS64.TRYWAIT P1, [UR56+0x20400], R0 ;  /* 0x02040000ff0075a7 */ /* 0x000e640008020178 */
[----:B-1----:R-:W-:Y:S09]  /*1470*/  @!P1 BRA `(.L_x_19) ;  /* 0x0000006800209947 */ /* 0x002ff20003800000 */
.L_x_114:
[----:B------:R-:W2:Y:S02]  /*1480*/  SYNCS.PHASECHK.TRANS64.TRYWAIT P1, [UR40+-0x8], R3 ;  /* 0xfffff803ff0075a7 */ /* 0x000ea40008020168 */
[----:B--2---:R-:W-:Y:S05]  /*1490*/  @!P1 BRA `(.L_x_20) ;  /* 0x0000006800309947 */ /* 0x004fea0003800000 */
.L_x_115:
[----:B------:R-:W-:Y:S01]  /*14a0*/  UIADD3 UR5, UR39, 0x8000, URZ ;  /* 0x0000800027057890 */ /* 0x000fe2000fffe03f */
[----:B------:R-:W-:Y:S01]  /*14b0*/  WARPGROUP.ARRIVE ;  /* 0x00000000000079c5 */ /* 0x000fe20000000000 */
[----:B------:R-:W-:Y:S02]  /*14c0*/  USHF.R.U32.HI UR4, URZ, 0x4, UR39 ;  /* 0x000000043f047899 */ /* 0x000fe40008011627 */
[----:B------:R-:W-:Y:S02]  /*14d0*/  USHF.R.U32.HI UR5, URZ, 0x4, UR5 ;  /* 0x000000043f057899 */ /* 0x000fe40008011605 */
[----:B------:R-:W-:Y:S02]  /*14e0*/  ULOP3.LUT UR4, UR4, 0x3fff, URZ, 0xc0, !UPT ;  /* 0x00003fff04047892 */ /* 0x000fe4000f8ec03f */
[----:B------:R-:W-:Y:S02]  /*14f0*/  ULOP3.LUT UR57, UR5, 0x3fff, URZ, 0xc0, !UPT ;  /* 0x00003fff05397892 */ /* 0x000fe4000f8ec03f */
[----:B------:R-:W-:-:S02]  /*1500*/  ULOP3.LUT UR4, UR4, 0x10000, URZ, 0xfc, !UPT ;  /* 0x0001000004047892 */ /* 0x000fc4000f8efc3f */
[----:B------:R-:W-:Y:S02]  /*1510*/  ULOP3.LUT UR41, UR57, 0x10000, URZ, 0xfc, !UPT ;  /* 0x0001000039297892 */ /* 0x000fe4000f8efc3f */
[----:B------:R-:W-:Y:S02]  /*1520*/  ULEA UR32, UR36, UR4, 0xa ;  /* 0x0000000424207291 */ /* 0x000fe4000f8e503f */
[----:B------:R-:W-:Y:S01]  /*1530*/  ULEA UR34, UR38, UR41, 0xa ;  /* 0x0000002926227291 */ /* 0x000fe2000f8e503f */
[----:B------:R-:W-:Y:S01]  /*1540*/  UMOV UR33, 0x40000040 ;  /* 0x4000004000217882 */ /* 0x000fe20000000000 */
[----:B------:R-:W-:Y:S01]  /*1550*/  UMOV UR35, 0x40000040 ;  /* 0x4000004000237882 */ /* 0x000fe20000000000 */
[----:B------:R-:W-:Y:S02]  /*1560*/  UIADD3 UR4, UR32, 0x2, URZ ;  /* 0x0000000220047890 */ /* 0x000fe4000fffe03f */
[----:B------:R-:W-:Y:S01]  /*1570*/  UIADD3 UR6, UR34, 0x2, URZ ;  /* 0x0000000222067890 */ /* 0x000fe2000fffe03f */
[----:B------:R-:W-:-:S03]  /*1580*/  UMOV UR5, 0x40000040 ;  /* 0x4000004000057882 */ /* 0x000fc60000000000 */
[----:B------:R-:W-:Y:S01]  /*1590*/  HGMMA.64x64x16.F32 R24, gdesc[UR32], RZ, !UPT, gsb0 ;  /* 0x00e00000201879f0 */ /* 0x000fe2000c0008ff */
[----:B------:R-:W-:Y:S01]  /*15a0*/  UMOV UR7, 0x40000040 ;  /* 0x4000004000077882 */ /* 0x000fe20000000000 */
[----:B------:R-:W-:Y:S02]  /*15b0*/  UIADD3 UR8, UR32, 0x4, URZ ;  /* 0x0000000420087890 */ /* 0x000fe4000fffe03f */
[----:B------:R-:W-:Y:S01]  /*15c0*/  UIADD3 UR10, UR34, 0x4, URZ ;  /* 0x00000004220a7890 */ /* 0x000fe2000fffe03f */
[----:B------:R-:W-:Y:S01]  /*15d0*/  UMOV UR9, 0x40000040 ;  /* 0x4000004000097882 */ /* 0x000fe20000000000 */
[----:B------:R-:W-:Y:S01]  /*15e0*/  UMOV UR11, 0x40000040 ;  /* 0x40000040000b7882 */ /* 0x000fe20000000000 */
[----:B------:R-:W-:Y:S02]  /*15f0*/  UIADD3 UR12, UR32, 0x6, URZ ;  /* 0x00000006200c7890 */ /* 0x000fe4000fffe03f */
[----:B------:R-:W-:Y:S01]  /*1600*/  UIADD3 UR14, UR34, 0x6, URZ ;  /* 0x00000006220e7890 */ /* 0x000fe2000fffe03f */
[----:B------:R-:W-:Y:S01]  /*1610*/  UMOV UR13, 0x40000040 ;  /* 0x40000040000d7882 */ /* 0x000fe20000000000 */
[----:B------:R-:W-:Y:S01]  /*1620*/  UMOV UR15, 0x40000040 ;  /* 0x40000040000f7882 */ /* 0x000fe20000000000 */
[----:B------:R-:W-:-:S02]  /*1630*/  UIADD3 UR16, UR32, 0x200, URZ ;  /* 0x0000020020107890 */ /* 0x000fc4000fffe03f */
[----:B------:R-:W-:Y:S01]  /*1640*/  UIADD3 UR18, UR34, 0x200, URZ ;  /* 0x0000020022127890 */ /* 0x000fe2000fffe03f */
[----:B------:R-:W-:Y:S01]  /*1650*/  UMOV UR17, 0x40000040 ;  /* 0x4000004000117882 */ /* 0x000fe20000000000 */
        /* <DEDUP_REMOVED lines=13> */
[----:B------:R-:W-:-:S04]  /*1730*/  UIADD3 UR38, UR38, 0x1, URZ ;  /* 0x0000000126267890 */ /* 0x000fc8000fffe03f */
[----:B------:R-:W-:Y:S01]  /*1740*/  UISETP.NE.AND UP0, UPT, UR38, 0x5, UPT ;  /* 0x000000052600788c */ /* 0x000fe2000bf05270 */
[----:B------:R-:W-:Y:S02]  /*1750*/  WARPGROUP.DEPBAR.LE gsb0, 0x0 ;  /* 0x00008000000079c5 */ /* 0x000fe40000010000 */
[----:B------:R-:W-:-:S06]  /*1760*/  WARPGROUP.ARRIVE ;  /* 0x00000000000079c5 */ /* 0x000fcc0000000000 */
[----:B------:R-:W-:Y:S01]  /*1770*/  HGMMA.64x64x16.F32 R24, gdesc[UR4], R24, gsb0 ;  /* 0x00e00000041879f0 */ /* 0x000fe20008000818 */
[----:B------:R-:W-:Y:S02]  /*1780*/  ULDC UR6, c[0x0][0x604] ;  /* 0x0001810000067ab9 */ /* 0x000fe40000000800 */
[----:B------:R-:W-:Y:S02]  /*1790*/  WARPGROUP.DEPBAR.LE gsb0, 0x0 ;  /* 0x00008000000079c5 */ /* 0x000fe40000010000 */
[----:B------:R-:W-:-:S06]  /*17a0*/  WARPGROUP.ARRIVE ;  /* 0x00000000000079c5 */ /* 0x000fcc0000000000 */
[----:B------:R-:W-:Y:S03]  /*17b0*/  HGMMA.64x64x16.F32 R24, gdesc[UR8], R24, gsb0 ;  /* 0x00e00000081879f0 */ /* 0x000fe60008000818 */
        /* <DEDUP_REMOVED lines=16> */
[----:B-1----:R-:W-:-:S04]  /*18c0*/  FMNMX R3, R24, R25, !PT ;  /* 0x0000001918037209 */ /* 0x002fc80007800000 */
[----:B------:R-:W-:-:S04]  /*18d0*/  FMNMX R0, R28, R3, !PT ;  /* 0x000000031c007209 */ /* 0x000fc80007800000 */
        /* <DEDUP_REMOVED lines=11> */
[----:B------:R-:W-:Y:S02]  /*1990*/  FMNMX R0, R52, R3, !PT ;  /* 0x0000000334007209 */ /* 0x000fe40007800000 */
[----:B------:R-:W-:Y:S02]  /*19a0*/  FMNMX R3, R26, R27, !PT ;  /* 0x0000001b1a037209 */ /* 0x000fe40007800000 */
[----:B------:R-:W-:-:S05]  /*19b0*/  FMNMX R5, R53, R0, !PT ;  /* 0x0000000035057209 */ /* 0x000fca0007800000 */
[----:B------:R-:W1:Y:S02]  /*19c0*/  SHFL.BFLY PT, R0, R5, 0x1, 0x1f ;  /* 0x0c201f0005007f89 */ /* 0x000e6400000e0000 */
[----:B-1----:R-:W-:Y:S02]  /*19d0*/  FMNMX R6, R5, R0, !PT ;  /* 0x0000000005067209 */ /* 0x002fe40007800000 */
[----:B------:R-:W-:-:S03]  /*19e0*/  FMNMX R0, R30, R3, !PT ;  /* 0x000000031e007209 */ /* 0x000fc60007800000 */
[----:B------:R-:W1:Y:S01]  /*19f0*/  SHFL.BFLY PT, R7, R6, 0x2, 0x1f ;  /* 0x0c401f0006077f89 */ /* 0x000e6200000e0000 */
[----:B------:R-:W-:-:S04]  /*1a00*/  FMNMX R3, R31, R0, !PT ;  /* 0x000000001f037209 */ /* 0x000fc80007800000 */
[----:B------:R-:W-:-:S04]  /*1a10*/  FMNMX R0, R34, R3, !PT ;  /* 0x0000000322007209 */ /* 0x000fc80007800000 */
[----:B------:R-:W-:-:S04]  /*1a20*/  FMNMX R3, R35, R0, !PT ;  /* 0x0000000023037209 */ /* 0x000fc80007800000 */
[----:B------:R-:W-:-:S04]  /*1a30*/  FMNMX R0, R38, R3, !PT ;  /* 0x0000000326007209 */ /* 0x000fc80007800000 */
[----:B------:R-:W-:-:S04]  /*1a40*/  FMNMX R3, R39, R0, !PT ;  /* 0x0000000027037209 */ /* 0x000fc80007800000 */
[----:B------:R-:W-:Y:S02]  /*1a50*/  FMNMX R0, R42, R3, !PT ;  /* 0x000000032a007209 */ /* 0x000fe40007800000 */
[----:B-1----:R-:W-:Y:S02]  /*1a60*/  FMNMX R4, R6, R7, !PT ;  /* 0x0000000706047209 */ /* 0x002fe40007800000 */
[----:B------:R-:W-:Y:S02]  /*1a70*/  FMNMX R3, R43, R0, !PT ;  /* 0x000000002b037209 */ /* 0x000fe40007800000 */
[----:B------:R-:W-:Y:S02]  /*1a80*/  FSETP.NEU.AND P1, PT, R4, -INF , PT ;  /* 0xff8000000400780b */ /* 0x000fe40003f2d000 */
[----:B------:R-:W-:Y:S02]  /*1a90*/  FMNMX R0, R46, R3, !PT ;  /* 0x000000032e007209 */ /* 0x000fe40007800000 */
[----:B------:R-:W-:-:S02]  /*1aa0*/  FSEL R5, R4, RZ, P1 ;  /* 0x000000ff04057208 */ /* 0x000fc40000800000 */
[----:B------:R-:W-:-:S03]  /*1ab0*/  FMNMX R3, R47, R0, !PT ;  /* 0x000000002f037209 */ /* 0x000fc60007800000 */
[----:B------:R-:W-:Y:S01]  /*1ac0*/  FMUL R6, R5, UR6 ;  /* 0x0000000605067c20 */ /* 0x000fe20008400000 */
[----:B------:R-:W-:-:S03]  /*1ad0*/  FMNMX R0, R50, R3, !PT ;  /* 0x0000000332007209 */ /* 0x000fc60007800000 */
[--C-:B------:R-:W-:Y:S01]  /*1ae0*/  FFMA R25, R25, UR6, -R6.reuse ;  /* 0x0000000619197c23 */ /* 0x100fe20008000806 */
[--C-:B------:R-:W-:Y:S01]  /*1af0*/  FFMA R24, R24, UR6, -R6.reuse ;  /* 0x0000000618187c23 */ /* 0x100fe20008000806 */
[----:B------:R-:W-:Y:S01]  /*1b00*/  FMNMX R3, R51, R0, !PT ;  /* 0x0000000033037209 */ /* 0x000fe20007800000 */
[--C-:B------:R-:W-:Y:S01]  /*1b10*/  FFMA R36, R36, UR6, -R6.reuse ;  /* 0x0000000624247c23 */ /* 0x100fe20008000806 */
[--C-:B------:R-:W-:Y:S01]  /*1b20*/  FFMA R29, R29, UR6, -R6.reuse ;  /* 0x000000061d1d7c23 */ /* 0x100fe20008000806 */
[----:B------:R-:W-:Y:S01]  /*1b30*/  FSETP.GEU.AND P6, PT, R25, -126, PT ;  /* 0xc2fc00001900780b */ /* 0x000fe20003fce000 */
[--C-:B------:R-:W-:Y:S01]  /*1b40*/  FFMA R37, R37, UR6, -R6.reuse ;  /* 0x0000000625257c23 */ /* 0x100fe20008000806 */
[----:B------:R-:W-:Y:S01]  /*1b50*/  FSETP.GEU.AND P5, PT, R24, -126, PT ;  /* 0xc2fc00001800780b */ /* 0x000fe20003fae000 */
[--C-:B------:R-:W-:Y:S01]  /*1b60*/  FFMA R28, R28, UR6, -R6.reuse ;  /* 0x000000061c1c7c23 */ /* 0x100fe20008000806 */
[----:B------:R-:W-:Y:S01]  /*1b70*/  FMNMX R0, R54, R3, !PT ;  /* 0x0000000336007209 */ /* 0x000fe20007800000 */
[--C-:B------:R-:W-:Y:S01]  /*1b80*/  FFMA R32, R32, UR6, -R6.reuse ;  /* 0x0000000620207c23 */ /* 0x100fe20008000806 */
[--C-:B------:R-:W-:Y:S01]  /*1b90*/  FFMA R33, R33, UR6, -R6.reuse ;  /* 0x0000000621217c23 */ /* 0x100fe20008000806 */
[----:B------:R-:W-:Y:S01]  /*1ba0*/  FSETP.GEU.AND P2, PT, R29, -126, PT ;  /* 0xc2fc00001d00780b */ /* 0x000fe20003f4e000 */
[--C-:B------:R-:W-:Y:S01]  /*1bb0*/  FFMA R40, R40, UR6, -R6.reuse ;  /* 0x0000000628287c23 */ /* 0x100fe20008000806 */
[----:B------:R-:W-:Y:S01]  /*1bc0*/  FMNMX R0, R55, R0, !PT ;  /* 0x0000000037007209 */ /* 0x000fe20007800000 */
[--C-:B------:R-:W-:Y:S01]  /*1bd0*/  FFMA R41, R41, UR6, -R6.reuse ;  /* 0x0000000629297c23 */ /* 0x100fe20008000806 */
[----:B------:R-:W-:Y:S01]  /*1be0*/  FSETP.GEU.AND P3, PT, R28, -126, PT ;  /* 0xc2fc00001c00780b */ /* 0x000fe20003f6e000 */
[--C-:B------:R-:W-:Y:S01]  /*1bf0*/  FFMA R44, R44, UR6, -R6.reuse ;  /* 0x000000062c2c7c23 */ /* 0x100fe20008000806 */
[----:B------:R-:W-:Y:S01]  /*1c00*/  @!P6 FMUL R25, R25, 0.5 ;  /* 0x3f0000001919e820 */ /* 0x000fe20000400000 */
[----:B------:R-:W1:Y:S01]  /*1c10*/  SHFL.BFLY PT, R3, R0, 0x1, 0x1f ;  /* 0x0c201f0000037f89 */ /* 0x000e6200000e0000 */
[----:B------:R-:W-:Y:S01]  /*1c20*/  @!P5 FMUL R24, R24, 0.5 ;  /* 0x3f0000001818d820 */ /* 0x000fe20000400000 */
[----:B------:R-:W-:Y:S01]  /*1c30*/  FSETP.GEU.AND P1, PT, R32, -126, PT ;  /* 0xc2fc00002000780b */ /* 0x000fe20003f2e000 */
[--C-:B------:R-:W-:Y:S01]  /*1c40*/  FFMA R48, R48, UR6, -R6.reuse ;  /* 0x0000000630307c23 */ /* 0x100fe20008000806 */
[----:B------:R-:W-:Y:S01]  /*1c50*/  FSETP.GEU.AND P4, PT, R33, -126, PT ;  /* 0xc2fc00002100780b */ /* 0x000fe20003f8e000 */
[----:B------:R-:W2:Y:S01]  /*1c60*/  MUFU.EX2 R88, R24 ;  /* 0x0000001800587308 */ /* 0x000ea20000000800 */
[----:B------:R-:W-:Y:S01]  /*1c70*/  @!P2 FMUL R29, R29, 0.5 ;  /* 0x3f0000001d1da820 */ /* 0x000fe20000400000 */
[--C-:B------:R-:W-:Y:S01]  /*1c80*/  FFMA R45, R45, UR6, -R6.reuse ;  /* 0x000000062d2d7c23 */ /* 0x100fe20008000806 */
[--C-:B------:R-:W-:Y:S01]  /*1c90*/  FFMA R49, R49, UR6, -R6.reuse ;  /* 0x0000000631317c23 */ /* 0x100fe20008000806 */
[--C-:B------:R-:W-:Y:S01]  /*1ca0*/  FFMA R52, R52, UR6, -R6.reuse ;  /* 0x0000000634347c23 */ /* 0x100fe20008000806 */
[----:B------:R-:W-:Y:S01]  /*1cb0*/  @!P3 FMUL R28, R28, 0.5 ;  /* 0x3f0000001c1cb820 */ /* 0x000fe20000400000 */
[----:B------:R-:W-:-:S02]  /*1cc0*/  FFMA R6, R53, UR6, -R6 ;  /* 0x0000000635067c23 */ /* 0x000fc40008000806 */
[----:B------:R-:W3:Y:S02]  /*1cd0*/  MUFU.EX2 R25, R25 ;  /* 0x0000001900197308 */ /* 0x000ee40000000800 */
[----:B------:R-:W-:Y:S02]  /*1ce0*/  @!P1 FMUL R32, R32, 0.5 ;  /* 0x3f00000020209820 */ /* 0x000fe40000400000 */
[----:B------:R-:W-:-:S04]  /*1cf0*/  @!P4 FMUL R33, R33, 0.5 ;  /* 0x3f0000002121c820 */ /* 0x000fc80000400000 */
[----:B------:R-:W4:Y:S01]  /*1d00*/  MUFU.EX2 R90, R28 ;  /* 0x0000001c005a7308 */ /* 0x000f220000000800 */
[----:B--2---:R-:W-:Y:S01]  /*1d10*/  @!P5 FMUL R88, R88, R88 ;  /* 0x000000585858d220 */ /* 0x004fe20000400000 */
[----:B------:R-:W-:Y:S02]  /*1d20*/  FSETP.GEU.AND P5, PT, R36, -126, PT ;  /* 0xc2fc00002400780b */ /* 0x000fe40003fae000 */
[----:B-1----:R-:W-:-:S04]  /*1d30*/  FMNMX R3, R0, R3, !PT ;  /* 0x0000000300037209 */ /* 0x002fc80007800000 */
[----:B------:R-:W1:Y:S01]  /*1d40*/  MUFU.EX2 R29, R29 ;  /* 0x0000001d001d7308 */ /* 0x000e620000000800 */
[----:B---3--:R-:W-:Y:S01]  /*1d50*/  @!P6 FMUL R25, R25, R25 ;  /* 0x000000191919e220 */ /* 0x008fe20000400000 */
[----:B------:R-:W-:Y:S01]  /*1d60*/  FSETP.GEU.AND P6, PT, R37, -126, PT ;  /* 0xc2fc00002500780b */ /* 0x000fe20003fce000 */
[----:B------:R-:W2:Y:S04]  /*1d70*/  SHFL.BFLY PT, R0, R3, 0x2, 0x1f ;  /* 0x0c401f0003007f89 */ /* 0x000ea800000e0000 */
[----:B------:R-:W-:Y:S01]  /*1d80*/  @!P5 FMUL R36, R36, 0.5 ;  /* 0x3f0000002424d820 */ /* 0x000fe20000400000 */
[----:B------:R-:W3:Y:S01]  /*1d90*/  MUFU.EX2 R92, R32 ;  /* 0x00000020005c7308 */ /* 0x000ee20000000800 */
[----:B----4-:R-:W-:Y:S01]  /*1da0*/  @!P3 FMUL R90, R90, R90 ;  /* 0x0000005a5a5ab220 */ /* 0x010fe20000400000 */
[----:B------:R-:W-:-:S05]  /*1db0*/  FSETP.GEU.AND P3, PT, R40, -126, PT ;  /* 0xc2fc00002800780b */ /* 0x000fca0003f6e000 */
[----:B------:R-:W-:Y:S01]  /*1dc0*/  @!P6 FMUL R37, R37, 0.5 ;  /* 0x3f0000002525e820 */ /* 0x000fe20000400000 */
[----:B------:R-:W4:Y:S01]  /*1dd0*/  MUFU.EX2 R94, R36 ;  /* 0x00000024005e7308 */ /* 0x000f220000000800 */
[----:B-1----:R-:W-:Y:S01]  /*1de0*/  @!P2 FMUL R29, R29, R29 ;  /* 0x0000001d1d1da220 */ /* 0x002fe20000400000 */
[----:B------:R-:W-:-:S05]  /*1df0*/  FSETP.GEU.AND P2, PT, R41, -126, PT ;  /* 0xc2fc00002900780b */ /* 0x000fca0003f4e000 */
[----:B------:R-:W-:Y:S01]  /*1e00*/  @!P3 FMUL R40, R40, 0.5 ;  /* 0x3f0000002828b820 */ /* 0x000fe20000400000 */
[----:B------:R-:W1:Y:S01]  /*1e10*/  MUFU.EX2 R37, R37 ;  /* 0x0000002500257308 */ /* 0x000e620000000800 */
[----:B---3--:R-:W-:Y:S01]  /*1e20*/  @!P1 FMUL R92, R92, R92 ;  /* 0x0000005c5c5c9220 */ /* 0x008fe20000400000 */
[----:B------:R-:W-:Y:S02]  /*1e30*/  FSETP.GEU.AND P1, PT, R44, -126, PT ;  /* 0xc2fc00002c00780b */ /* 0x000fe40003f2e000 */
[----:B--2---:R-:W-:-:S03]  /*1e40*/  FMNMX R5, R3, R0, !PT ;  /* 0x0000000003057209 */ /* 0x004fc60007800000 */
[----:B------:R-:W-:Y:S01]  /*1e50*/  @!P2 FMUL R41, R41, 0.5 ;  /* 0x3f0000002929a820 */ /* 0x000fe20000400000 */
[----:B------:R-:W2:Y:S01]  /*1e60*/  MUFU.EX2 R33, R33 ;  /* 0x0000002100217308 */ /* 0x000ea20000000800 */
[----:B----4-:R-:W-:Y:S01]  /*1e70*/  @!P5 FMUL R94, R94, R94 ;  /* 0x0000005e5e5ed220 */ /* 0x010fe20000400000 */
[----:B------:R-:W-:-:S04]  /*1e80*/  FSETP.NEU.AND P5, PT, R5, -INF , PT ;  /* 0xff8000000500780b */ /* 0x000fc80003fad000 */
[----:B------:R-:W-:Y:S01]  /*1e90*/  FSEL R0, R5, RZ, P5 ;  /* 0x000000ff05007208 */ /* 0x000fe20002800000 */
[----:B------:R-:W-:Y:S01]  /*1ea0*/  @!P1 FMUL R44, R44, 0.5 ;  /* 0x3f0000002c2c9820 */ /* 0x000fe20000400000 */
[----:B------:R-:W-:Y:S01]  /*1eb0*/  FSETP.GEU.AND P5, PT, R49, -126, PT ;  /* 0xc2fc00003100780b */ /* 0x000fe20003fae000 */
[----:B-1----:R-:W-:Y:S01]  /*1ec0*/  @!P6 FMUL R37, R37, R37 ;  /* 0x000000252525e220 */ /* 0x002fe20000400000 */
[----:B------:R-:W-:Y:S01]  /*1ed0*/  FSETP.GEU.AND P6, PT, R48, -126, PT ;  /* 0xc2fc00003000780b */ /* 0x000fe20003fce000 */
[----:B------:R-:W1:Y:S01]  /*1ee0*/  MUFU.EX2 R7, R40 ;  /* 0x0000002800077308 */ /* 0x000e620000000800 */
[----:B------:R-:W-:-:S04]  /*1ef0*/  FMUL R0, R0, UR6 ;  /* 0x0000000600007c20 */ /* 0x000fc80008400000 */
[--C-:B------:R-:W-:Y:S01]  /*1f00*/  FFMA R26, R26, UR6, -R0.reuse ;  /* 0x000000061a1a7c23 */ /* 0x100fe20008000800 */
[----:B--2---:R-:W-:Y:S01]  /*1f10*/  @!P4 FMUL R33, R33, R33 ;  /* 0x000000212121c220 */ /* 0x004fe20000400000 */
[----:B------:R-:W-:Y:S01]  /*1f20*/  FSETP.GEU.AND P4, PT, R45, -126, PT ;  /* 0xc2fc00002d00780b */ /* 0x000fe20003f8e000 */
[----:B------:R-:W2:Y:S01]  /*1f30*/  MUFU.EX2 R96, R41 ;  /* 0x0000002900607308 */ /* 0x000ea20000000800 */
[--C-:B------:R-:W-:Y:S01]  /*1f40*/  FFMA R30, R30, UR6, -R0.reuse ;  /* 0x000000061e1e7c23 */ /* 0x100fe20008000800 */
[----:B------:R-:W-:Y:S01]  /*1f50*/  @!P5 FMUL R49, R49, 0.5 ;  /* 0x3f0000003131d820 */ /* 0x000fe20000400000 */
[--C-:B------:R-:W-:Y:S01]  /*1f60*/  FFMA R27, R27, UR6, -R0.reuse ;  /* 0x000000061b1b7c23 */ /* 0x100fe20008000800 */
[----:B------:R-:W-:Y:S01]  /*1f70*/  @!P6 FMUL R48, R48, 0.5 ;  /* 0x3f0000003030e820 */ /* 0x000fe20000400000 */
[--C-:B------:R-:W-:Y:S01]  /*1f80*/  FFMA R31, R31, UR6, -R0.reuse ;  /* 0x000000061f1f7c23 */ /* 0x100fe20008000800 */
[--C-:B------:R-:W-:Y:S01]  /*1f90*/  FFMA R34, R34, UR6, -R0.reuse ;  /* 0x0000000622227c23 */ /* 0x100fe20008000800 */
[--C-:B------:R-:W-:Y:S01]  /*1fa0*/  FFMA R38, R38, UR6, -R0.reuse ;  /* 0x0000000626267c23 */ /* 0x100fe20008000800 */
[----:B------:R-:W3:Y:S01]  /*1fb0*/  MUFU.EX2 R9, R44 ;  /* 0x0000002c00097308 */ /* 0x000ee20000000800 */
[----:B-1----:R-:W-:Y:S01]  /*1fc0*/  @!P3 FMUL R7, R7, R7 ;  /* 0x000000070707b220 */ /* 0x002fe20000400000 */
[----:B------:R-:W-:Y:S01]  /*1fd0*/  FSETP.GEU.AND P3, PT, R52, -126, PT ;  /* 0xc2fc00003400780b */ /* 0x000fe20003f6e000 */
[--C-:B------:R-:W-:Y:S01]  /*1fe0*/  FFMA R42, R42, UR6, -R0.reuse ;  /* 0x000000062a2a7c23 */ /* 0x100fe20008000800 */
[----:B------:R-:W-:Y:S01]  /*1ff0*/  @!P4 FMUL R45, R45, 0.5 ;  /* 0x3f0000002d2dc820 */ /* 0x000fe20000400000 */
[--C-:B------:R-:W-:Y:S01]  /*2000*/  FFMA R35, R35, UR6, -R0.reuse ;  /* 0x0000000623237c23 */ /* 0x100fe20008000800 */
[--C-:B------:R-:W-:Y:S01]  /*2010*/  FFMA R39, R39, UR6, -R0.reuse ;  /* 0x0000000627277c23 */ /* 0x100fe20008000800 */
[--C-:B------:R-:W-:Y:S01]  /*2020*/  FFMA R43, R43, UR6, -R0.reuse ;  /* 0x000000062b2b7c23 */ /* 0x100fe20008000800 */
[----:B------:R-:W1:Y:S01]  /*2030*/  MUFU.EX2 R11, R48 ;  /* 0x00000030000b7308 */ /* 0x000e620000000800 */
[----:B--2---:R-:W-:Y:S01]  /*2040*/  @!P2 FMUL R96, R96, R96 ;  /* 0x000000606060a220 */ /* 0x004fe20000400000 */
[----:B------:R-:W-:Y:S01]  /*2050*/  FSETP.GEU.AND P2, PT, R6, -126, PT ;  /* 0xc2fc00000600780b */ /* 0x000fe20003f4e000 */
[--C-:B------:R-:W-:Y:S01]  /*2060*/  FFMA R46, R46, UR6, -R0.reuse ;  /* 0x000000062e2e7c23 */ /* 0x100fe20008000800 */
[--C-:B------:R-:W-:Y:S01]  /*2070*/  FFMA R50, R50, UR6, -R0.reuse ;  /* 0x0000000632327c23 */ /* 0x100fe20008000800 */
[--C-:B------:R-:W-:Y:S01]  /*2080*/  FFMA R47, R47, UR6, -R0.reuse ;  /* 0x000000062f2f7c23 */ /* 0x100fe20008000800 */
[--C-:B------:R-:W-:Y:S01]  /*2090*/  FFMA R51, R51, UR6, -R0.reuse ;  /* 0x0000000633337c23 */ /* 0x100fe20008000800 */
[----:B------:R-:W-:Y:S01]  /*20a0*/  @!P3 FMUL R52, R52, 0.5 ;  /* 0x3f0000003434b820 */ /* 0x000fe20000400000 */
[----:B------:R-:W2:Y:S01]  /*20b0*/  MUFU.EX2 R98, R45 ;  /* 0x0000002d00627308 */ /* 0x000ea20000000800 */
[----:B---3--:R-:W-:Y:S01]  /*20c0*/  @!P1 FMUL R9, R9, R9 ;  /* 0x0000000909099220 */ /* 0x008fe20000400000 */
[----:B------:R-:W-:Y:S01]  /*20d0*/  FSETP.GEU.AND P1, PT, R26, -126, PT ;  /* 0xc2fc00001a00780b */ /* 0x000fe20003f2e000 */
[--C-:B------:R-:W-:Y:S01]  /*20e0*/  FFMA R54, R54, UR6, -R0.reuse ;  /* 0x0000000636367c23 */ /* 0x100fe20008000800 */
[----:B------:R-:W-:Y:S01]  /*20f0*/  FFMA R0, R55, UR6, -R0 ;  /* 0x0000000637007c23 */ /* 0x000fe20008000800 */
[----:B------:R-:W-:Y:S01]  /*2100*/  FADD R3, R88, R7 ;  /* 0x0000000758037221 */ /* 0x000fe20000000000 */
[----:B------:R-:W-:Y:S01]  /*2110*/  FADD R20, R90, R9 ;  /* 0x000000095a147221 */ /* 0x000fe20000000000 */
[----:B------:R-:W-:Y:S01]  /*2120*/  @!P2 FMUL R6, R6, 0.5 ;  /* 0x3f0000000606a820 */ /* 0x000fe20000400000 */
[----:B------:R-:W3:Y:S01]  /*2130*/  MUFU.EX2 R100, R49 ;  /* 0x0000003100647308 */ /* 0x000ee20000000800 */
[----:B-1----:R-:W-:Y:S01]  /*2140*/  @!P6 FMUL R11, R11, R11 ;  /* 0x0000000b0b0be220 */ /* 0x002fe20000400000 */
[----:B------:R-:W-:Y:S01]  /*2150*/  FSETP.GEU.AND P6, PT, R30, -126, PT ;  /* 0xc2fc00001e00780b */ /* 0x000fe20003fce000 */
[C---:B------:R-:W-:Y:S01]  /*2160*/  FADD R15, R25.reuse, R96 ;  /* 0x00000060190f7221 */ /* 0x040fe20000000000 */
[----:B------:R-:W-:Y:S01]  /*2170*/  USEL UR6, URZ, 0x1, UP0 ;  /* 0x000000013f067887 */ /* 0x000fe20008000000 */
[----:B------:R-:W-:Y:S01]  /*2180*/  FADD R24, R92, R11 ;  /* 0x0000000b5c187221 */ /* 0x000fe20000000000 */
[----:B------:R-:W-:Y:S01]  /*2190*/  F2FP.F16.F32.PACK_AB R88, R25, R88 ;  /* 0x000000581958723e */ /* 0x000fe200000000ff */
[----:B------:R-:W-:Y:S01]  /*21a0*/  @!P1 FMUL R26, R26, 0.5 ;  /* 0x3f0000001a1a9820 */ /* 0x000fe20000400000 */
[----:B------:R-:W1:Y:S01]  /*21b0*/  MUFU.EX2 R13, R52 ;  /* 0x00000034000d7308 */ /* 0x000e620000000800 */
[----:B--2---:R-:W-:Y:S01]  /*21c0*/  @!P4 FMUL R98, R98, R98 ;  /* 0x000000626262c220 */ /* 0x004fe20000400000 */
[----:B------:R-:W-:Y:S01]  /*21d0*/  FSETP.GEU.AND P4, PT, R27, -126, PT ;  /* 0xc2fc00001b00780b */ /* 0x000fe20003f8e000 */
[----:B------:R-:W-:Y:S01]  /*21e0*/  FADD R3, R3, R24 ;  /* 0x0000001803037221 */ /* 0x000fe20000000000 */
[----:B------:R-:W-:Y:S01]  /*21f0*/  LOP3.LUT R23, R23, UR6, RZ, 0x3c, !PT ;  /* 0x0000000617177c12 */ /* 0x000fe2000f8e3cff */
[C---:B------:R-:W-:Y:S01]  /*2200*/  FADD R21, R29.reuse, R98 ;  /* 0x000000621d157221 */ /* 0x040fe20000000000 */
[----:B------:R-:W-:Y:S01]  /*2210*/  F2FP.F16.F32.PACK_AB R90, R29, R90 ;  /* 0x0000005a1d5a723e */ /* 0x000fe200000000ff */
[----:B------:R-:W-:Y:S01]  /*2220*/  @!P6 FMUL R30, R30, 0.5 ;  /* 0x3f0000001e1ee820 */ /* 0x000fe20000400000 */
[----:B------:R2:W4:Y:S01]  /*2230*/  MUFU.EX2 R89, R26 ;  /* 0x0000001a00597308 */ /* 0x0005220000000800 */
[----:B---3--:R-:W-:Y:S01]  /*2240*/  @!P5 FMUL R100, R100, R100 ;  /* 0x000000646464d220 */ /* 0x008fe20000400000 */
[----:B------:R-:W-:-:S02]  /*2250*/  FSETP.GEU.AND P5, PT, R31, -126, PT ;  /* 0xc2fc00001f00780b */ /* 0x000fc40003fae000 */
[----:B------:R-:W-:Y:S02]  /*2260*/  F2FP.F16.F32.PACK_AB R92, R33, R92 ;  /* 0x0000005c215c723e */ /* 0x000fe400000000ff */
[----:B------:R-:W-:Y:S01]  /*2270*/  F2FP.F16.F32.PACK_AB R96, R96, R7 ;  /* 0x000000076060723e */ /* 0x000fe200000000ff */
[----:B------:R-:W-:Y:S01]  /*2280*/  @!P4 FMUL R27, R27, 0.5 ;  /* 0x3f0000001b1bc820 */ /* 0x000fe20000400000 */
[----:B------:R-:W3:Y:S01]  /*2290*/  MUFU.EX2 R91, R30 ;  /* 0x0000001e005b7308 */ /* 0x000ee20000000800 */
[----:B-1----:R-:W-:Y:S01]  /*22a0*/  @!P3 FMUL R13, R13, R13 ;  /* 0x0000000d0d0db220 */ /* 0x002fe20000400000 */
[----:B------:R-:W-:Y:S01]  /*22b0*/  FSETP.GEU.AND P3, PT, R34, -126, PT ;  /* 0xc2fc00002200780b */ /* 0x000fe20003f6e000 */
[----:B--2---:R-:W-:Y:S01]  /*22c0*/  FADD R26, R33, R100 ;  /* 0x00000064211a7221 */ /* 0x004fe20000000000 */
[----:B------:R-:W-:Y:S02]  /*22d0*/  F2FP.F16.F32.PACK_AB R98, R98, R9 ;  /* 0x000000096262723e */ /* 0x000fe400000000ff */
[----:B------:R-:W-:Y:S01]  /*22e0*/  F2FP.F16.F32.PACK_AB R100, R100, R11 ;  /* 0x0000000b6464723e */ /* 0x000fe200000000ff */
[----:B------:R-:W-:Y:S01]  /*22f0*/  @!P5 FMUL R31, R31, 0.5 ;  /* 0x3f0000001f1fd820 */ /* 0x000fe20000400000 */
[----:B------:R-:W1:Y:S01]  /*2300*/  MUFU.EX2 R102, R6 ;  /* 0x0000000600667308 */ /* 0x000e620000000800 */
[----:B----4-:R-:W-:Y:S01]  /*2310*/  @!P1 FMUL R89, R89, R89 ;  /* 0x0000005959599220 */ /* 0x010fe20000400000 */
[----:B------:R-:W-:Y:S01]  /*2320*/  FSETP.GEU.AND P1, PT, R38, -126, PT ;  /* 0xc2fc00002600780b */ /* 0x000fe20003f2e000 */
[----:B------:R-:W-:-:S04]  /*2330*/  FADD R15, R15, R26 ;  /* 0x0000001a0f0f7221 */ /* 0x000fc80000000000 */
[----:B------:R-:W-:Y:S01]  /*2340*/  @!P3 FMUL R34, R34, 0.5 ;  /* 0x3f0000002222b820 */ /* 0x000fe20000400000 */
[----:B------:R2:W4:Y:S01]  /*2350*/  MUFU.EX2 R8, R27 ;  /* 0x0000001b00087308 */ /* 0x0005220000000800 */
[----:B---3--:R-:W-:Y:S01]  /*2360*/  @!P6 FMUL R91, R91, R91 ;  /* 0x0000005b5b5be220 */ /* 0x008fe20000400000 */
[----:B------:R-:W-:-:S05]  /*2370*/  FSETP.GEU.AND P6, PT, R42, -126, PT ;  /* 0xc2fc00002a00780b */ /* 0x000fca0003fce000 */
[----:B------:R-:W-:Y:S01]  /*2380*/  @!P1 FMUL R38, R38, 0.5 ;  /* 0x3f00000026269820 */ /* 0x000fe20000400000 */
[----:B------:R-:W3:Y:S01]  /*2390*/  MUFU.EX2 R6, R31 ;  /* 0x0000001f00067308 */ /* 0x000ee20000000800 */
[----:B-1----:R-:W-:Y:S01]  /*23a0*/  @!P2 FMUL R102, R102, R102 ;  /* 0x000000666666a220 */ /* 0x002fe20000400000 */
[----:B------:R-:W-:Y:S01]  /*23b0*/  FSETP.GEU.AND P2, PT, R35, -126, PT ;  /* 0xc2fc00002300780b */ /* 0x000fe20003f4e000 */
[----:B--2---:R-:W-:Y:S01]  /*23c0*/  FADD R27, R94, R13 ;  /* 0x0000000d5e1b7221 */ /* 0x004fe20000000000 */
[C---:B------:R-:W-:Y:S01]  /*23d0*/  F2FP.F16.F32.PACK_AB R94, R37.reuse, R94 ;  /* 0x0000005e255e723e */ /* 0x040fe200000000ff */
[----:B------:R-:W-:Y:S01]  /*23e0*/  FADD R28, R37, R102 ;  /* 0x00000066251c7221 */ /* 0x000fe20000000000 */
[----:B------:R-:W-:Y:S01]  /*23f0*/  F2FP.F16.F32.PACK_AB R102, R102, R13 ;  /* 0x0000000d6666723e */ /* 0x000fe200000000ff */
[----:B------:R-:W-:Y:S01]  /*2400*/  @!P6 FMUL R42, R42, 0.5 ;  /* 0x3f0000002a2ae820 */ /* 0x000fe20000400000 */
[----:B------:R-:W1:Y:S01]  /*2410*/  MUFU.EX2 R93, R34 ;  /* 0x00000022005d7308 */ /* 0x000e620000000800 */
[----:B----4-:R-:W-:Y:S01]  /*2420*/  @!P4 FMUL R8, R8, R8 ;  /* 0x000000080808c220 */ /* 0x010fe20000400000 */
[----:B------:R-:W-:Y:S01]  /*2430*/  FSETP.GEU.AND P4, PT, R39, -126, PT ;  /* 0xc2fc00002700780b */ /* 0x000fe20003f8e000 */
[----:B------:R-:W-:Y:S01]  /*2440*/  FADD R20, R20, R27 ;  /* 0x0000001b14147221 */ /* 0x000fe20000000000 */
[----:B------:R-:W-:-:S03]  /*2450*/  FADD R28, R21, R28 ;  /* 0x0000001c151c7221 */ /* 0x000fc60000000000 */
[----:B------:R-:W-:Y:S01]  /*2460*/  @!P2 FMUL R35, R35, 0.5 ;  /* 0x3f0000002323a820 */ /* 0x000fe20000400000 */
[----:B------:R-:W2:Y:S01]  /*2470*/  MUFU.EX2 R95, R38 ;  /* 0x00000026005f7308 */ /* 0x000ea20000000800 */
[----:B---3--:R-:W-:Y:S01]  /*2480*/  @!P5 FMUL R6, R6, R6 ;  /* 0x000000060606d220 */ /* 0x008fe20000400000 */
[----:B------:R-:W-:Y:S01]  /*2490*/  FSETP.GEU.AND P5, PT, R43, -126, PT ;  /* 0xc2fc00002b00780b */ /* 0x000fe20003fae000 */
[----:B------:R-:W-:Y:S01]  /*24a0*/  FADD R28, R15, R28 ;  /* 0x0000001c0f1c7221 */ /* 0x000fe20000000000 */
[----:B------:R-:W-:Y:S02]  /*24b0*/  IMAD.U32 R15, RZ, RZ, UR54 ;  /* 0x00000036ff0f7e24 */ /* 0x000fe4000f8e00ff */
[----:B------:R-:W-:Y:S01]  /*24c0*/  FADD R3, R3, R20 ;  /* 0x0000001403037221 */ /* 0x000fe20000000000 */
[----:B------:R-:W-:Y:S01]  /*24d0*/  @!P4 FMUL R39, R39, 0.5 ;  /* 0x3f0000002727c820 */ /* 0x000fe20000400000 */
[----:B------:R-:W3:Y:S01]  /*24e0*/  MUFU.EX2 R10, R35 ;  /* 0x00000023000a7308 */ /* 0x000ee20000000800 */
[----:B-1----:R-:W-:Y:S01]  /*24f0*/  @!P3 FMUL R93, R93, R93 ;  /* 0x0000005d5d5db220 */ /* 0x002fe20000400000 */
[----:B------:R-:W-:Y:S01]  /*2500*/  FSETP.GEU.AND P3, PT, R46, -126, PT ;  /* 0xc2fc00002e00780b */ /* 0x000fe20003f6e000 */
[----:B------:R1:W-:Y:S01]  /*2510*/  SYNCS.ARRIVE.TRANS64.A1T0 RZ, [R15+UR55], RZ ;  /* 0x000000ff0fff79a7 */ /* 0x0003e20008100037 */
[----:B------:R-:W-:-:S03]  /*2520*/  USEL UR55, UR38, URZ, UP0 ;  /* 0x0000003f26377287 */ /* 0x000fc60008000000 */
[----:B------:R-:W-:Y:S01]  /*2530*/  @!P5 FMUL R43, R43, 0.5 ;  /* 0x3f0000002b2bd820 */ /* 0x000fe20000400000 */
[----:B------:R-:W4:Y:S01]  /*2540*/  MUFU.EX2 R12, R39 ;  /* 0x00000027000c7308 */ /* 0x000f220000000800 */
[----:B--2---:R-:W-:Y:S01]  /*2550*/  @!P1 FMUL R95, R95, R95 ;  /* 0x0000005f5f5f9220 */ /* 0x004fe20000400000 */
[----:B------:R-:W-:-:S05]  /*2560*/  FSETP.GEU.AND P1, PT, R50, -126, PT ;  /* 0xc2fc00003200780b */ /* 0x000fca0003f2e000 */
[----:B------:R-:W-:Y:S01]  /*2570*/  @!P3 FMUL R46, R46, 0.5 ;  /* 0x3f0000002e2eb820 */ /* 0x000fe20000400000 */
[----:B------:R-:W2:Y:S01]  /*2580*/  MUFU.EX2 R42, R42 ;  /* 0x0000002a002a7308 */ /* 0x000ea20000000800 */
[----:B---3--:R-:W-:Y:S01]  /*2590*/  @!P2 FMUL R10, R10, R10 ;  /* 0x0000000a0a0aa220 */ /* 0x008fe20000400000 */
[----:B------:R-:W-:-:S05]  /*25a0*/  FSETP.GEU.AND P2, PT, R47, -126, PT ;  /* 0xc2fc00002f00780b */ /* 0x000fca0003f4e000 */
[----:B------:R-:W-:Y:S01]  /*25b0*/  @!P1 FMUL R50, R50, 0.5 ;  /* 0x3f00000032329820 */ /* 0x000fe20000400000 */
[----:B------:R-:W3:Y:S01]  /*25c0*/  MUFU.EX2 R97, R43 ;  /* 0x0000002b00617308 */ /* 0x000ee20000000800 */
[----:B----4-:R-:W-:Y:S01]  /*25d0*/  @!P4 FMUL R12, R12, R12 ;  /* 0x0000000c0c0cc220 */ /* 0x010fe20000400000 */
[----:B------:R-:W-:-:S05]  /*25e0*/  FSETP.GEU.AND P4, PT, R51, -126, PT ;  /* 0xc2fc00003300780b */ /* 0x000fca0003f8e000 */
[----:B------:R-:W-:Y:S01]  /*25f0*/  @!P2 FMUL R47, R47, 0.5 ;  /* 0x3f0000002f2fa820 */ /* 0x000fe20000400000 */
[----:B------:R-:W4:Y:S01]  /*2600*/  MUFU.EX2 R46, R46 ;  /* 0x0000002e002e7308 */ /* 0x000f220000000800 */
[----:B--2---:R-:W-:Y:S01]  /*2610*/  @!P6 FMUL R42, R42, R42 ;  /* 0x0000002a2a2ae220 */ /* 0x004fe20000400000 */
[----:B------:R-:W-:-:S05]  /*2620*/  FSETP.GEU.AND P6, PT, R54, -126, PT ;  /* 0xc2fc00003600780b */ /* 0x000fca0003fce000 */
[----:B------:R-:W-:Y:S01]  /*2630*/  @!P4 FMUL R51, R51, 0.5 ;  /* 0x3f0000003333c820 */ /* 0x000fe20000400000 */
[----:B------:R-:W2:Y:S01]  /*2640*/  MUFU.EX2 R99, R47 ;  /* 0x0000002f00637308 */ /* 0x000ea20000000800 */
[----:B---3--:R-:W-:Y:S01]  /*2650*/  @!P5 FMUL R97, R97, R97 ;  /* 0x000000616161d220 */ /* 0x008fe20000400000 */
[----:B------:R-:W-:-:S03]  /*2660*/  FSETP.GEU.AND P5, PT, R0, -126, PT ;  /* 0xc2fc00000000780b */ /* 0x000fc60003fae000 */
[----:B------:R-:W-:Y:S01]  /*2670*/  FADD R21, R8, R97 ;  /* 0x0000006108157221 */ /* 0x000fe20000000000 */
[----:B------:R-:W-:Y:S01]  /*2680*/  F2FP.F16.F32.PACK_AB R97, R97, R42 ;  /* 0x0000002a6161723e */ /* 0x000fe200000000ff */
[----:B------:R-:W-:Y:S01]  /*2690*/  @!P6 FMUL R54, R54, 0.5 ;  /* 0x3f0000003636e820 */ /* 0x000fe20000400000 */
[----:B------:R-:W3:Y:S01]  /*26a0*/  MUFU.EX2 R50, R50 ;  /* 0x0000003200327308 */ /* 0x000ee20000000800 */
[----:B----4-:R-:W-:-:S04]  /*26b0*/  @!P3 FMUL R46, R46, R46 ;  /* 0x0000002e2e2eb220 */ /* 0x010fc80000400000 */
[----:B------:R-:W-:Y:S01]  /*26c0*/  FADD R24, R91, R46 ;  /* 0x0000002e5b187221 */ /* 0x000fe20000000000 */
[----:B------:R-:W-:Y:S01]  /*26d0*/  F2FP.F16.F32.PACK_AB R91, R6, R91 ;  /* 0x0000005b065b723e */ /* 0x000fe200000000ff */
[----:B------:R-:W-:Y:S01]  /*26e0*/  @!P5 FMUL R0, R0, 0.5 ;  /* 0x3f0000000000d820 */ /* 0x000fe20000400000 */
[----:B------:R-:W4:Y:S01]  /*26f0*/  MUFU.EX2 R101, R51 ;  /* 0x0000003300657308 */ /* 0x000f220000000800 */
[----:B--2---:R-:W-:-:S04]  /*2700*/  @!P2 FMUL R99, R99, R99 ;  /* 0x000000636363a220 */ /* 0x004fc80000400000 */
[----:B------:R-:W-:Y:S01]  /*2710*/  FADD R26, R6, R99 ;  /* 0x00000063061a7221 */ /* 0x000fe20000000000 */
[----:B------:R-:W-:Y:S02]  /*2720*/  F2FP.F16.F32.PACK_AB R99, R99, R46 ;  /* 0x0000002e6363723e */ /* 0x000fe400000000ff */
[----:B------:R-:W2:Y:S01]  /*2730*/  MUFU.EX2 R14, R54 ;  /* 0x00000036000e7308 */ /* 0x000ea20000000800 */
[----:B---3--:R-:W-:-:S04]  /*2740*/  @!P1 FMUL R50, R50, R50 ;  /* 0x0000003232329220 */ /* 0x008fc80000400000 */
[----:B------:R-:W-:Y:S01]  /*2750*/  FADD R27, R93, R50 ;  /* 0x000000325d1b7221 */ /* 0x000fe20000000000 */
[----:B------:R-:W-:Y:S02]  /*2760*/  F2FP.F16.F32.PACK_AB R93, R10, R93 ;  /* 0x0000005d0a5d723e */ /* 0x000fe400000000ff */
[----:B------:R3:W5:Y:S01]  /*2770*/  MUFU.EX2 R103, R0 ;  /* 0x0000000000677308 */ /* 0x0007620000000800 */
[----:B----4-:R-:W-:-:S04]  /*2780*/  @!P4 FMUL R101, R101, R101 ;  /* 0x000000656565c220 */ /* 0x010fc80000400000 */
[----:B------:R-:W-:Y:S01]  /*2790*/  FADD R30, R10, R101 ;  /* 0x000000650a1e7221 */ /* 0x000fe20000000000 */
[----:B------:R-:W-:Y:S01]  /*27a0*/  F2FP.F16.F32.PACK_AB R101, R101, R50 ;  /* 0x000000326565723e */ /* 0x000fe200000000ff */
[----:B--2---:R-:W-:Y:S01]  /*27b0*/  @!P6 FMUL R14, R14, R14 ;  /* 0x0000000e0e0ee220 */ /* 0x004fe20000400000 */
[----:B---3--:R-:W-:Y:S01]  /*27c0*/  FADD R0, R89, R42 ;  /* 0x0000002a59007221 */ /* 0x008fe20000000000 */
[----:B------:R-:W-:Y:S01]  /*27d0*/  FADD R21, R21, R30 ;  /* 0x0000001e15157221 */ /* 0x000fe20000000000 */
[----:B------:R-:W-:Y:S01]  /*27e0*/  F2FP.F16.F32.PACK_AB R89, R8, R89 ;  /* 0x000000590859723e */ /* 0x000fe200000000ff */
[----:B------:R-:W-:Y:S01]  /*27f0*/  FADD R31, R95, R14 ;  /* 0x0000000e5f1f7221 */ /* 0x000fe20000000000 */
[----:B------:R-:W-:Y:S01]  /*2800*/  FADD R0, R0, R27 ;  /* 0x0000001b00007221 */ /* 0x000fe20000000000 */
[----:B------:R-:W-:Y:S01]  /*2810*/  F2FP.F16.F32.PACK_AB R95, R12, R95 ;  /* 0x0000005f0c5f723e */ /* 0x000fe200000000ff */
[----:B-----5:R-:W-:Y:S01]  /*2820*/  @!P5 FMUL R103, R103, R103 ;  /* 0x000000676767d220 */ /* 0x020fe20000400000 */
[----:B------:R-:W-:-:S03]  /*2830*/  FADD R31, R24, R31 ;  /* 0x0000001f181f7221 */ /* 0x000fc60000000000 */
[----:B------:R-:W-:Y:S01]  /*2840*/  FADD R35, R12, R103 ;  /* 0x000000670c237221 */ /* 0x000fe20000000000 */
[----:B------:R-:W-:Y:S01]  /*2850*/  FADD R31, R0, R31 ;  /* 0x0000001f001f7221 */ /* 0x000fe20000000000 */
[----:B------:R-:W-:Y:S02]  /*2860*/  FADD R0, R3, R28 ;  /* 0x0000001c03007221 */ /* 0x000fe40000000000 */
[----:B------:R-:W-:-:S04]  /*2870*/  FADD R26, R26, R35 ;  /* 0x000000231a1a7221 */ /* 0x000fc80000000000 */
[----:B------:R-:W-:-:S04]  /*2880*/  FADD R26, R21, R26 ;  /* 0x0000001a151a7221 */ /* 0x000fc80000000000 */
[----:B------:R-:W-:Y:S01]  /*2890*/  FADD R3, R31, R26 ;  /* 0x0000001a1f037221 */ /* 0x000fe20000000000 */
[----:B-1----:R-:W-:Y:S06]  /*28a0*/  @!P0 BRA `(.L_x_21) ;  /* 0x0000000000048947 */ /* 0x002fec0003800000 */
[----:B------:R-:W-:Y:S01]  /*28b0*/  BPT.TRAP 0x1 ;  /* 0x000000040000795c */ /* 0x000fe20000300000 */
.L_x_21:
[----:B------:R-:W-:Y:S01]  /*28c0*/  ULEA UR6, UR55, UR39, 0x3 ;  /* 0x0000002737067291 */ /* 0x000fe2000f8e183f */
[----:B------:R-:W-:Y:S01]  /*28d0*/  SHF.L.U32 R6, R23, 0x1f, RZ ;  /* 0x0000001f17067819 */ /* 0x000fe200000006ff */
[----:B------:R-:W-:-:S07]  /*28e0*/  ULOP3.LUT UR54, UR57, 0x2000000, URZ, 0xfc, !UPT ;  /* 0x0200000039367892 */ /* 0x000fce000f8efc3f */
[----:B------:R-:W1:Y:S02]  /*28f0*/  SYNCS.PHASECHK.TRANS64.TRYWAIT P1, [UR6+0x20400], R6 ;  /* 0x02040006ff0075a7 */ /* 0x000e640008020146 */
[----:B-1----:R-:W-:Y:S05]  /*2900*/  @!P1 BRA `(.L_x_22) ;  /* 0x00000054002c9947 */ /* 0x002fea0003800000 */
.L_x_116:
[----:B------:R-:W-:Y:S01]  /*2910*/  ULEA UR10, UR55, UR54, 0xa ;  /* 0x00000036370a7291 */ /* 0x000fe2000f8e503f */
[----:B------:R-:W-:Y:S01]  /*2920*/  WARPGROUP.ARRIVE ;  /* 0x00000000000079c5 */ /* 0x000fe20000000000 */
[----:B------:R-:W-:Y:S01]  /*2930*/  UMOV UR7, 0x40000040 ;  /* 0x4000004000077882 */ /* 0x000fe20000000000 */
[----:B------:R-:W-:-:S04]  /*2940*/  F2FP.F16.F32.PACK_AB R103, R103, R14 ;  /* 0x0000000e6767723e */ /* 0x000fc800000000ff */
[----:B------:R-:W-:Y:S02]  /*2950*/  UMOV UR6, UR10 ;  /* 0x0000000a00067c82 */ /* 0x000fe40008000000 */
[----:B------:R-:W-:Y:S01]  /*2960*/  HGMMA.64x128x16.F32 R24, R88, gdesc[UR4].tnspB, RZ, !UPT, gsb0 ;  /* 0x41e0000458187df0 */ /* 0x000fe2000c0008ff */
[----:B------:R-:W-:Y:S01]  /*2970*/  UIADD3 UR6, UR10, 0x80, URZ ;  /* 0x000000800a067890 */ /* 0x000fe2000fffe03f */
[----:B------:R-:W-:Y:S01]  /*2980*/  UMOV UR7, 0x40000040 ;  /* 0x4000004000077882 */ /* 0x000fe20000000000 */
[----:B------:R-:W-:Y:S02]  /*2990*/  WARPGROUP.DEPBAR.LE gsb0, 0x0 ;  /* 0x00008000000079c5 */ /* 0x000fe40000010000 */
[----:B------:R-:W-:-:S07]  /*29a0*/  WARPGROUP.ARRIVE ;  /* 0x00000000000079c5 */ /* 0x000fce0000000000 */
[----:B------:R-:W-:Y:S01]  /*29b0*/  HGMMA.64x128x16.F32 R24, R92, gdesc[UR4].tnspB, R24, gsb0 ;  /* 0x41e000045c187df0 */ /* 0x000fe20008000818 */
        /* <DEDUP_REMOVED lines=9> */
[----:B------:R-:W-:Y:S03]  /*2a50*/  HGMMA.64x128x16.F32 R24, R100, gdesc[UR4].tnspB, R24, gsb0 ;  /* 0x41e0000464187df0 */ /* 0x000fe60008000818 */
[----:B------:R-:W-:Y:S02]  /*2a60*/  WARPGROUP.DEPBAR.LE gsb0, 0x0 ;  /* 0x00008000000079c5 */ /* 0x000fe40000010000 */
[----:B------:R-:W-:Y:S05]  /*2a70*/  @!P0 BRA `(.L_x_23) ;  /* 0x0000000000048947 */ /* 0x000fea0003800000 */
[----:B------:R-:W-:Y:S01]  /*2a80*/  BPT.TRAP 0x1 ;  /* 0x000000040000795c */ /* 0x000fe20000300000 */
.L_x_23:
[----:B------:R-:W-:Y:S02]  /*2a90*/  UISETP.GT.U32.AND UP0, UPT, UR48, 0x1, UPT ;  /* 0x000000013000788c */ /* 0x000fe4000bf04070 */
[----:B------:R-:W-:-:S04]  /*2aa0*/  UIADD3 UR56, UR56, 0x20428, URZ ;  /* 0x0002042838387890 */ /* 0x000fc8000fffe03f */
[----:B------:R-:W-:Y:S01]  /*2ab0*/  PLOP3.LUT P1, PT, PT, PT, UP0, 0x80, 0x0 ;  /* 0x000000000000781c */ /* 0x000fe20003f2f008 */
[----:B------:R-:W-:-:S09]  /*2ac0*/  UPRMT UR56, URZ, 0x654, UR56 ;  /* 0x000006543f387896 */ /* 0x000fd20008000038 */
[----:B------:R-:W-:Y:S03]  /*2ad0*/  SYNCS.ARRIVE.TRANS64.RED.A1T0 RZ, [UR56], RZ ;  /* 0x000000ffffff79a7 */ /* 0x000fe60008100438 */
[----:B------:R-:W-:Y:S05]  /*2ae0*/  @P1 BRA `(.L_x_24) ;  /* 0x0000000000041947 */ /* 0x000fea0003800000 */
[----:B------:R-:W-:Y:S01]  /*2af0*/  BPT.TRAP 0x1 ;  /* 0x000000040000795c */ /* 0x000fe20000300000 */
.L_x_24:
[----:B-1----:R-:W1:Y:S01]  /*2b00*/  LDC R6, c[0x0][0x28c] ;  /* 0x0000a300ff067b82 */ /* 0x002e620000000800 */
[----:B------:R-:W-:-:S04]  /*2b10*/  UIADD3 UR38, UR55, 0x1, URZ ;  /* 0x0000000137267890 */ /* 0x000fc8000fffe03f */
[----:B------:R-:W-:-:S04]  /*2b20*/  UISETP.NE.AND UP0, UPT, UR38, 0x5, UPT ;  /* 0x000000052600788c */ /* 0x000fc8000bf05270 */
[----:B------:R-:W-:Y:S02]  /*2b30*/  USEL UR6, URZ, 0x1, UP0 ;  /* 0x000000013f067887 */ /* 0x000fe40008000000 */
[----:B------:R-:W-:-:S04]  /*2b40*/  USEL UR38, UR38, URZ, UP0 ;  /* 0x0000003f26267287 */ /* 0x000fc80008000000 */
[----:B------:R-:W-:Y:S02]  /*2b50*/  LOP3.LUT R23, R23, UR6, RZ, 0x3c, !PT ;  /* 0x0000000617177c12 */ /* 0x000fe4000f8e3cff */
[----:B-1----:R-:W-:-:S13]  /*2b60*/  ISETP.GE.AND P2, PT, R6, 0x41, PT ;  /* 0x000000410600780c */ /* 0x002fda0003f46270 */
[----:B------:R-:W-:Y:S05]  /*2b70*/  @!P2 BRA `(.L_x_25) ;  /* 0x0000001c000ca947 */ /* 0x000fea0003800000 */
[----:B------:R-:W-:Y:S01]  /*2b80*/  IADD3 R6, R6, 0x3f, RZ ;  /* 0x0000003f06067810 */ /* 0x000fe20007ffe0ff */
[----:B------:R-:W-:Y:S01]  /*2b90*/  IMAD.MOV.U32 R9, RZ, RZ, R5 ;  /* 0x000000ffff097224 */ /* 0x000fe200078e0005 */
[----:B------:R-:W-:Y:S02]  /*2ba0*/  ULDC UR56, c[0x0][0x604] ;  /* 0x0001810000387ab9 */ /* 0x000fe40000000800 */
[----:B------:R-:W-:-:S04]  /*2bb0*/  SHF.R.S32.HI R7, RZ, 0x1f, R6 ;  /* 0x0000001fff077819 */ /* 0x000fc80000011406 */
[----:B------:R-:W-:Y:S02]  /*2bc0*/  LEA.HI R6, R7, R6, RZ, 0x6 ;  /* 0x0000000607067211 */ /* 0x000fe400078f30ff */
[----:B------:R-:W-:Y:S02]  /*2bd0*/  MOV R7, R4 ;  /* 0x0000000400077202 */ /* 0x000fe40000000f00 */
[----:B------:R-:W-:-:S07]  /*2be0*/  SHF.R.S32.HI R6, RZ, 0x6, R6 ;  /* 0x00000006ff067819 */ /* 0x000fce0000011406 */
.L_x_36:
[----:B------:R-:W-:Y:S05]  /*2bf0*/  @!P0 BRA `(.L_x_26) ;  /* 0x0000000000048947 */ /* 0x000fea0003800000 */
[----:B------:R-:W-:Y:S01]  /*2c00*/  BPT.TRAP 0x1 ;  /* 0x000000040000795c */ /* 0x000fe20000300000 */
.L_x_26:
[----:B------:R-:W-:Y:S01]  /*2c10*/  ULEA UR6, UR38, UR39, 0x3 ;  /* 0x0000002726067291 */ /* 0x000fe2000f8e183f */
[----:B------:R-:W-:-:S08]  /*2c20*/  SHF.L.U32 R4, R23, 0x1f, RZ ;  /* 0x0000001f17047819 */ /* 0x000fd000000006ff */
[----:B------:R-:W1:Y:S02]  /*2c30*/  SYNCS.PHASECHK.TRANS64.TRYWAIT P2, [UR6+0x20400], R4 ;  /* 0x02040004ff0075a7 */ /* 0x000e640008040146 */
[----:B-1----:R-:W-:Y:S05]  /*2c40*/  @!P2 BRA `(.L_x_27) ;  /* 0x000000500074a947 */ /* 0x002fea0003800000 */
.L_x_117:
[----:B------:R-:W-:Y:S01]  /*2c50*/  ULEA UR34, UR38, UR41, 0xa ;  /* 0x0000002926227291 */ /* 0x000fe2000f8e503f */
[----:B------:R-:W-:Y:S01]  /*2c60*/  WARPGROUP.ARRIVE ;  /* 0x00000000000079c5 */ /* 0x000fe20000000000 */
[----:B------:R-:W-:Y:S01]  /*2c70*/  UMOV UR35, 0x40000040 ;  /* 0x4000004000237882 */ /* 0x000fe20000000000 */
[----:B------:R-:W-:Y:S01]  /*2c80*/  UMOV UR7, 0x40000040 ;  /* 0x4000004000077882 */ /* 0x000fe20000000000 */
[----:B------:R-:W-:Y:S02]  /*2c90*/  UIADD3 UR6, UR34, 0x2, URZ ;  /* 0x0000000222067890 */ /* 0x000fe4000fffe03f */
[----:B------:R-:W-:Y:S01]  /*2ca0*/  UIADD3 UR10, UR34, 0x4, URZ ;  /* 0x00000004220a7890 */ /* 0x000fe2000fffe03f */
[----:B------:R-:W-:Y:S02]  /*2cb0*/  UMOV UR11, 0x40000040 ;  /* 0x40000040000b7882 */ /* 0x000fe40000000000 */
[----:B------:R-:W-:Y:S01]  /*2cc0*/  HGMMA.64x64x16.F32 R88, gdesc[UR32], RZ, !UPT, gsb0 ;  /* 0x00e00000205879f0 */ /* 0x000fe2000c0008ff */
[----:B------:R-:W-:Y:S01]  /*2cd0*/  UIADD3 UR14, UR34, 0x6, URZ ;  /* 0x00000006220e7890 */ /* 0x000fe2000fffe03f */
[----:B------:R-:W-:Y:S01]  /*2ce0*/  UMOV UR15, 0x40000040 ;  /* 0x40000040000f7882 */ /* 0x000fe20000000000 */
        /* <DEDUP_REMOVED lines=8> */
[----:B------:R-:W-:-:S02]  /*2d70*/  WARPGROUP.DEPBAR.LE gsb0, 0x0 ;  /* 0x00008000000079c5 */ /* 0x000fc40000010000 */
[----:B------:R-:W-:-:S06]  /*2d80*/  WARPGROUP.ARRIVE ;  /* 0x00000000000079c5 */ /* 0x000fcc0000000000 */
[----:B------:R-:W-:Y:S03]  /*2d90*/  HGMMA.64x64x16.F32 R88, gdesc[UR4], R88, gsb0 ;  /* 0x00e00000045879f0 */ /* 0x000fe60008000858 */
[----:B------:R-:W-:Y:S02]  /*2da0*/  WARPGROUP.DEPBAR.LE gsb0, 0x0 ;  /* 0x00008000000079c5 */ /* 0x000fe40000010000 */
[----:B------:R-:W-:-:S06]  /*2db0*/  WARPGROUP.ARRIVE ;  /* 0x00000000000079c5 */ /* 0x000fcc0000000000 */
[----:B------:R-:W-:Y:S01]  /*2dc0*/  HGMMA.64x64x16.F32 R88, gdesc[UR8], R88, gsb0 ;  /* 0x00e00000085879f0 */ /* 0x000fe20008000858 */
[----:B------:R-:W-:-:S04]  /*2dd0*/  UIADD3 UR10, UR38, 0x1, URZ ;  /* 0x00000001260a7890 */ /* 0x000fc8000fffe03f */
[----:B------:R-:W-:-:S04]  /*2de0*/  UISETP.NE.AND UP0, UPT, UR10, 0x5, UPT ;  /* 0x000000050a00788c */ /* 0x000fc8000bf05270 */
[----:B------:R-:W-:Y:S02]  /*2df0*/  USEL UR6, URZ, 0x1, UP0 ;  /* 0x000000013f067887 */ /* 0x000fe40008000000 */
[----:B------:R-:W-:-:S04]  /*2e00*/  USEL UR10, UR10, URZ, UP0 ;  /* 0x0000003f0a0a7287 */ /* 0x000fc80008000000 */
[----:B------:R-:W-:Y:S01]  /*2e10*/  LOP3.LUT R23, R23, UR6, RZ, 0x3c, !PT ;  /* 0x0000000617177c12 */ /* 0x000fe2000f8e3cff */
        /* <DEDUP_REMOVED lines=16> */
[----:B------:R-:W-:Y:S05]  /*2f20*/  @!P0 BRA `(.L_x_28) ;  /* 0x0000000000048947 */ /* 0x000fea0003800000 */
[----:B------:R-:W-:Y:S01]  /*2f30*/  BPT.TRAP 0x1 ;  /* 0x000000040000795c */ /* 0x000fe20000300000 */
.L_x_28:
[----:B-1----:R-:W-:Y:S01]  /*2f40*/  FMNMX R4, R88, R7, !PT ;  /* 0x0000000758047209 */ /* 0x002fe20007800000 */
[----:B------:R-:W-:-:S03]  /*2f50*/  ULEA UR6, UR10, UR39, 0x3 ;  /* 0x000000270a067291 */ /* 0x000fc6000f8e183f */
        /* <DEDUP_REMOVED lines=30> */
[----:B------:R-:W-:Y:S01]  /*3140*/  FMNMX R12, R106, R5, !PT ;  /* 0x000000056a0c7209 */ /* 0x000fe20007800000 */
[----:B------:R-:W-:Y:S02]  /*3150*/  FADD R10, -R10, R7 ;  /* 0x000000070a0a7221 */ /* 0x000fe40000000100 */
        /* <DEDUP_REMOVED lines=18> */
[----:B------:R-:W-:Y:S01]  /*3280*/  @!P5 FMUL R88, R88, 0.5 ;  /* 0x3f0000005858d820 */ /* 0x000fe20000400000 */
[----:B------:R-:W-:Y:S01]  /*3290*/  FSETP.GEU.AND P6, PT, R96, -126, PT ;  /* 0xc2fc00006000780b */ /* 0x000fe20003fce000 */
[----:B------:R-:W-:Y:S01]  /*32a0*/  @!P3 FMUL R89, R89, 0.5 ;  /* 0x3f0000005959b820 */ /* 0x000fe20000400000 */
[----:B------:R-:W-:Y:S01]  /*32b0*/  FMNMX R5, R115, R12, !PT ;  /* 0x0000000c73057209 */ /* 0x000fe20007800000 */
[--C-:B------:R-:W-:Y:S01]  /*32c0*/  FFMA R108, R108, UR56, -R8.reuse ;  /* 0x000000386c6c7c23 */ /* 0x100fe20008000808 */
[--C-:B------:R-:W-:Y:S01]  /*32d0*/  FFMA R109, R109, UR56, -R8.reuse ;  /* 0x000000386d6d7c23 */ /* 0x100fe20008000808 */
[----:B------:R-:W1:Y:S01]  /*32e0*/  MUFU.EX2 R88, R88 ;  /* 0x0000005800587308 */ /* 0x000e620000000800 */
[----:B------:R-:W-:Y:S01]  /*32f0*/  FMNMX R12, R118, R5, !PT ;  /* 0x00000005760c7209 */ /* 0x000fe20007800000 */
[----:B------:R-:W-:Y:S01]  /*3300*/  @!P2 FMUL R92, R92, 0.5 ;  /* 0x3f0000005c5ca820 */ /* 0x000fe20000400000 */
[--C-:B------:R-:W-:Y:S01]  /*3310*/  FFMA R112, R112, UR56, -R8.reuse ;  /* 0x0000003870707c23 */ /* 0x100fe20008000808 */
[----:B------:R-:W-:Y:S01]  /*3320*/  @!P4 FMUL R93, R93, 0.5 ;  /* 0x3f0000005d5dc820 */ /* 0x000fe20000400000 */
[----:B------:R-:W-:Y:S01]  /*3330*/  FMNMX R12, R119, R12, !PT ;  /* 0x0000000c770c7209 */ /* 0x000fe20007800000 */
[--C-:B------:R-:W-:Y:S01]  /*3340*/  FFMA R113, R113, UR56, -R8.reuse ;  /* 0x0000003871717c23 */ /* 0x100fe20008000808 */
[--C-:B------:R-:W-:Y:S01]  /*3350*/  FFMA R116, R116, UR56, -R8.reuse ;  /* 0x0000003874747c23 */ /* 0x100fe20008000808 */
[----:B------:R-:W2:Y:S01]  /*3360*/  MUFU.EX2 R89, R89 ;  /* 0x0000005900597308 */ /* 0x000ea20000000800 */
[----:B------:R-:W-:Y:S01]  /*3370*/  @!P6 FMUL R96, R96, 0.5 ;  /* 0x3f0000006060e820 */ /* 0x000fe20000400000 */
[----:B------:R-:W3:Y:S01]  /*3380*/  SHFL.BFLY PT, R5, R12, 0x1, 0x1f ;  /* 0x0c201f000c057f89 */ /* 0x000ee200000e0000 */
[----:B------:R-:W-:Y:S01]  /*3390*/  FFMA R117, R117, UR56, -R8 ;  /* 0x0000003875757c23 */ /* 0x000fe20008000808 */
[----:B------:R-:W-:-:S04]  /*33a0*/  FMUL R10, R10, UR56 ;  /* 0x000000380a0a7c20 */ /* 0x000fc80008400000 */
[----:B------:R-:W4:Y:S01]  /*33b0*/  MUFU.EX2 R92, R92 ;  /* 0x0000005c005c7308 */ /* 0x000f220000000800 */
[----:B-1----:R-:W-:Y:S01]  /*33c0*/  @!P5 FMUL R88, R88, R88 ;  /* 0x000000585858d220 */ /* 0x002fe20000400000 */
[----:B------:R-:W-:-:S06]  /*33d0*/  FSETP.GEU.AND P5, PT, R97, -126, PT ;  /* 0xc2fc00006100780b */ /* 0x000fcc0003fae000 */
[----:B------:R-:W1:Y:S01]  /*33e0*/  MUFU.EX2 R93, R93 ;  /* 0x0000005d005d7308 */ /* 0x000e620000000800 */
[----:B--2---:R-:W-:Y:S01]  /*33f0*/  @!P3 FMUL R89, R89, R89 ;  /* 0x000000595959b220 */ /* 0x004fe20000400000 */
[----:B------:R-:W-:-:S05]  /*3400*/  FSETP.GEU.AND P3, PT, R100, -126, PT ;  /* 0xc2fc00006400780b */ /* 0x000fca0003f6e000 */
[----:B------:R-:W-:Y:S01]  /*3410*/  @!P5 FMUL R97, R97, 0.5 ;  /* 0x3f0000006161d820 */ /* 0x000fe20000400000 */
[----:B------:R-:W2:Y:S01]  /*3420*/  MUFU.EX2 R96, R96 ;  /* 0x0000006000607308 */ /* 0x000ea20000000800 */
[----:B----4-:R-:W-:Y:S01]  /*3430*/  @!P2 FMUL R92, R92, R92 ;  /* 0x0000005c5c5ca220 */ /* 0x010fe20000400000 */
[----:B------:R-:W-:Y:S02]  /*3440*/  FSETP.GEU.AND P2, PT, R101, -126, PT ;  /* 0xc2fc00006500780b */ /* 0x000fe40003f4e000 */
[----:B---3--:R-:W-:-:S03]  /*3450*/  FMNMX R5, R12, R5, !PT ;  /* 0x000000050c057209 */ /* 0x008fc60007800000 */
[----:B------:R-:W-:Y:S01]  /*3460*/  @!P3 FMUL R100, R100, 0.5 ;  /* 0x3f0000006464b820 */ /* 0x000fe20000400000 */
[----:B------:R-:W3:Y:S01]  /*3470*/  MUFU.EX2 R97, R97 ;  /* 0x0000006100617308 */ /* 0x000ee20000000800 */
[----:B-1----:R-:W-:Y:S01]  /*3480*/  @!P4 FMUL R93, R93, R93 ;  /* 0x0000005d5d5dc220 */ /* 0x002fe20000400000 */
[----:B------:R-:W-:Y:S01]  /*3490*/  FSETP.GEU.AND P4, PT, R104, -126, PT ;  /* 0xc2fc00006800780b */ /* 0x000fe20003f8e000 */
[----:B------:R-:W1:Y:S04]  /*34a0*/  SHFL.BFLY PT, R14, R5, 0x2, 0x1f ;  /* 0x0c401f00050e7f89 */ /* 0x000e6800000e0000 */
        /* <DEDUP_REMOVED lines=11> */
[----:B------:R-:W-:Y:S02]  /*3560*/  FSETP.GEU.AND P3, PT, R109, -126, PT ;  /* 0xc2fc00006d00780b */ /* 0x000fe40003f6e000 */
[----:B-1----:R-:W-:-:S03]  /*3570*/  FMNMX R5, R5, R14, !PT ;  /* 0x0000000e05057209 */ /* 0x002fc60007800000 */
[----:B------:R-:W-:Y:S01]  /*3580*/  @!P5 FMUL R108, R108, 0.5 ;  /* 0x3f0000006c6cd820 */ /* 0x000fe20000400000 */
[----:B------:R-:W1:Y:S01]  /*3590*/  MUFU.EX2 R12, R105 ;  /* 0x00000069000c7308 */ /* 0x000e620000000800 */
        /* <DEDUP_REMOVED lines=8> */
[----:B-1----:R-:W-:Y:S01]  /*3620*/  @!P6 FMUL R12, R12, R12 ;  /* 0x0000000c0c0ce220 */ /* 0x002fe20000400000 */
[----:B------:R-:W-:-:S03]  /*3630*/  FSETP.NEU.AND P6, PT, R5, -INF , PT ;  /* 0xff8000000500780b */ /* 0x000fc60003fcd000 */
[----:B------:R-:W-:Y:S01]  /*3640*/  FADD R7, R89, R12 ;  /* 0x0000000c59077221 */ /* 0x000fe20000000000 */
[----:B------:R-:W-:Y:S01]  /*3650*/  FSEL R104, R5, RZ, P6 ;  /* 0x000000ff05687208 */ /* 0x000fe20003000000 */
[----:B------:R-:W-:Y:S01]  /*3660*/  @!P4 FMUL R113, R113, 0.5 ;  /* 0x3f0000007171c820 */ /* 0x000fe20000400000 */
[----:B------:R-:W1:Y:S01]  /*3670*/  MUFU.EX2 R15, R112 ;  /* 0x00000070000f7308 */ /* 0x000e620000000800 */
[----:B--2---:R-:W-:Y:S01]  /*3680*/  @!P5 FMUL R13, R13, R13 ;  /* 0x0000000d0d0dd220 */ /* 0x004fe20000400000 */
[----:B------:R-:W-:Y:S01]  /*3690*/  FSETP.GEU.AND P6, PT, R116, -126, PT ;  /* 0xc2fc00007400780b */ /* 0x000fe20003fce000 */
[C---:B------:R-:W-:Y:S01]  /*36a0*/  FMUL R105, R104.reuse, UR56 ;  /* 0x0000003868697c20 */ /* 0x040fe20008400000 */
[----:B------:R-:W-:Y:S01]  /*36b0*/  FSETP.GEU.AND P5, PT, R117, -126, PT ;  /* 0xc2fc00007500780b */ /* 0x000fe20003fae000 */
[----:B------:R-:W-:Y:S01]  /*36c0*/  FADD R104, -R104, R9 ;  /* 0x0000000968687221 */ /* 0x000fe20000000100 */
[----:B------:R-:W-:Y:S01]  /*36d0*/  FADD R9, R88, R11 ;  /* 0x0000000b58097221 */ /* 0x000fe20000000000 */
[--C-:B------:R-:W-:Y:S01]  /*36e0*/  FFMA R90, R90, UR56, -R105.reuse ;  /* 0x000000385a5a7c23 */ /* 0x100fe20008000869 */
[----:B------:R-:W2:Y:S01]  /*36f0*/  MUFU.EX2 R8, R113 ;  /* 0x0000007100087308 */ /* 0x000ea20000000800 */
[----:B---3--:R-:W-:Y:S01]  /*3700*/  @!P3 FMUL R14, R14, R14 ;  /* 0x0000000e0e0eb220 */ /* 0x008fe20000400000 */
[--C-:B------:R-:W-:Y:S01]  /*3710*/  FFMA R91, R91, UR56, -R105.reuse ;  /* 0x000000385b5b7c23 */ /* 0x100fe20008000869 */
[--C-:B------:R-:W-:Y:S01]  /*3720*/  FFMA R94, R94, UR56, -R105.reuse ;  /* 0x000000385e5e7c23 */ /* 0x100fe20008000869 */
[----:B------:R-:W-:Y:S01]  /*3730*/  FSETP.GEU.AND P3, PT, R90, -126, PT ;  /* 0xc2fc00005a00780b */ /* 0x000fe20003f6e000 */
[--C-:B------:R-:W-:Y:S01]  /*3740*/  FFMA R95, R95, UR56, -R105.reuse ;  /* 0x000000385f5f7c23 */ /* 0x100fe20008000869 */
[--C-:B------:R-:W-:Y:S01]  /*3750*/  FFMA R98, R98, UR56, -R105.reuse ;  /* 0x0000003862627c23 */ /* 0x100fe20008000869 */
[----:B------:R-:W-:Y:S01]  /*3760*/  @!P6 FMUL R116, R116, 0.5 ;  /* 0x3f0000007474e820 */ /* 0x000fe20000400000 */
[--C-:B------:R-:W-:Y:S01]  /*3770*/  FFMA R99, R99, UR56, -R105.reuse ;  /* 0x0000003863637c23 */ /* 0x100fe20008000869 */
[----:B------:R-:W-:Y:S01]  /*3780*/  @!P5 FMUL R117, R117, 0.5 ;  /* 0x3f0000007575d820 */ /* 0x000fe20000400000 */
[----:B-1----:R-:W-:Y:S01]  /*3790*/  @!P2 FMUL R15, R15, R15 ;  /* 0x0000000f0f0fa220 */ /* 0x002fe20000400000 */
[----:B------:R-:W-:Y:S01]  /*37a0*/  FSETP.GEU.AND P2, PT, R91, -126, PT ;  /* 0xc2fc00005b00780b */ /* 0x000fe20003f4e000 */
[----:B------:R-:W1:Y:S01]  /*37b0*/  MUFU.EX2 R21, R116 ;  /* 0x0000007400157308 */ /* 0x000e620000000800 */
[--C-:B------:R-:W-:Y:S01]  /*37c0*/  FFMA R118, R118, UR56, -R105.reuse ;  /* 0x0000003876767c23 */ /* 0x100fe20008000869 */
[----:B------:R-:W-:Y:S01]  /*37d0*/  FFMA R119, R119, UR56, -R105 ;  /* 0x0000003877777c23 */ /* 0x000fe20008000869 */
[----:B------:R-:W-:Y:S01]  /*37e0*/  FMUL R121, R104, UR56 ;  /* 0x0000003868797c20 */ /* 0x000fe20008400000 */
[----:B------:R-:W-:Y:S01]  /*37f0*/  F2FP.F16.F32.PACK_AB R88, R89, R88 ;  /* 0x000000585958723e */ /* 0x000fe200000000ff */
[----:B------:R-:W-:Y:S01]  /*3800*/  @!P3 FMUL R90, R90, 0.5 ;  /* 0x3f0000005a5ab820 */ /* 0x000fe20000400000 */
[----:B--2---:R-:W-:Y:S01]  /*3810*/  @!P4 FMUL R8, R8, R8 ;  /* 0x000000080808c220 */ /* 0x004fe20000400000 */
[----:B------:R-:W-:Y:S01]  /*3820*/  FSETP.GEU.AND P4, PT, R94, -126, PT ;  /* 0xc2fc00005e00780b */ /* 0x000fe20003f8e000 */
[----:B------:R-:W2:Y:S04]  /*3830*/  MUFU.EX2 R20, R117 ;  /* 0x0000007500147308 */ /* 0x000ea80000000800 */
[----:B------:R-:W-:-:S04]  /*3840*/  @!P2 FMUL R91, R91, 0.5 ;  /* 0x3f0000005b5ba820 */ /* 0x000fc80000400000 */
[----:B------:R3:W4:Y:S01]  /*3850*/  MUFU.EX2 R108, R90 ;  /* 0x0000005a006c7308 */ /* 0x0007220000000800 */
[----:B-1----:R-:W-:Y:S01]  /*3860*/  @!P6 FMUL R21, R21, R21 ;  /* 0x000000151515e220 */ /* 0x002fe20000400000 */
[----:B------:R-:W-:Y:S02]  /*3870*/  FSETP.GEU.AND P6, PT, R95, -126, PT ;  /* 0xc2fc00005f00780b */ /* 0x000fe40003fce000 */
[----:B------:R-:W-:-:S04]  /*3880*/  @!P4 FMUL R94, R94, 0.5 ;  /* 0x3f0000005e5ec820 */ /* 0x000fc80000400000 */
[----:B------:R1:W5:Y:S01]  /*3890*/  MUFU.EX2 R109, R91 ;  /* 0x0000005b006d7308 */ /* 0x0003620000000800 */
[----:B--2---:R-:W-:Y:S01]  /*38a0*/  @!P5 FMUL R20, R20, R20 ;  /* 0x000000141414d220 */ /* 0x004fe20000400000 */
[----:B------:R-:W-:Y:S01]  /*38b0*/  FSETP.GEU.AND P5, PT, R98, -126, PT ;  /* 0xc2fc00006200780b */ /* 0x000fe20003fae000 */
[----:B---3--:R-:W-:-:S04]  /*38c0*/  FFMA R90, R102, UR56, -R105 ;  /* 0x00000038665a7c23 */ /* 0x008fc80008000869 */
[----:B------:R-:W-:Y:S01]  /*38d0*/  @!P6 FMUL R95, R95, 0.5 ;  /* 0x3f0000005f5fe820 */ /* 0x000fe20000400000 */
[----:B------:R2:W3:Y:S01]  /*38e0*/  MUFU.EX2 R112, R94 ;  /* 0x0000005e00707308 */ /* 0x0004e20000000800 */
[----:B----4-:R-:W-:Y:S01]  /*38f0*/  @!P3 FMUL R108, R108, R108 ;  /* 0x0000006c6c6cb220 */ /* 0x010fe20000400000 */
[----:B------:R-:W-:Y:S01]  /*3900*/  FSETP.GEU.AND P3, PT, R99, -126, PT ;  /* 0xc2fc00006300780b */ /* 0x000fe20003f6e000 */
[----:B-1----:R-:W-:-:S04]  /*3910*/  FFMA R91, R103, UR56, -R105 ;  /* 0x00000038675b7c23 */ /* 0x002fc80008000869 */
[----:B------:R-:W-:Y:S01]  /*3920*/  @!P5 FMUL R98, R98, 0.5 ;  /* 0x3f0000006262d820 */ /* 0x000fe20000400000 */
[----:B------:R1:W4:Y:S01]  /*3930*/  MUFU.EX2 R113, R95 ;  /* 0x0000005f00717308 */ /* 0x0003220000000800 */
[----:B-----5:R-:W-:Y:S01]  /*3940*/  @!P2 FMUL R109, R109, R109 ;  /* 0x0000006d6d6da220 */ /* 0x020fe20000400000 */
[----:B------:R-:W-:Y:S01]  /*3950*/  FSETP.GEU.AND P2, PT, R90, -126, PT ;  /* 0xc2fc00005a00780b */ /* 0x000fe20003f4e000 */
[----:B--2---:R-:W-:-:S03]  /*3960*/  FFMA R94, R106, UR56, -R105 ;  /* 0x000000386a5e7c23 */ /* 0x004fc60008000869 */
[----:B------:R-:W-:Y:S01]  /*3970*/  F2FP.F16.F32.PACK_AB R89, R109, R108 ;  /* 0x0000006c6d59723e */ /* 0x000fe200000000ff */
[----:B------:R-:W-:Y:S01]  /*3980*/  @!P3 FMUL R99, R99, 0.5 ;  /* 0x3f0000006363b820 */ /* 0x000fe20000400000 */
[----:B------:R2:W5:Y:S01]  /*3990*/  MUFU.EX2 R102, R98 ;  /* 0x0000006200667308 */ /* 0x0005620000000800 */
[----:B---3--:R-:W-:Y:S01]  /*39a0*/  @!P4 FMUL R112, R112, R112 ;  /* 0x000000707070c220 */ /* 0x008fe20000400000 */
[----:B------:R-:W-:Y:S01]  /*39b0*/  FSETP.GEU.AND P4, PT, R91, -126, PT ;  /* 0xc2fc00005b00780b */ /* 0x000fe20003f8e000 */
[----:B-1----:R-:W-:-:S04]  /*39c0*/  FFMA R95, R107, UR56, -R105 ;  /* 0x000000386b5f7c23 */ /* 0x002fc80008000869 */
[----:B------:R-:W-:Y:S01]  /*39d0*/  @!P2 FMUL R90, R90, 0.5 ;  /* 0x3f0000005a5aa820 */ /* 0x000fe20000400000 */
[----:B------:R-:W1:Y:S01]  /*39e0*/  MUFU.EX2 R103, R99 ;  /* 0x0000006300677308 */ /* 0x000e620000000800 */
[----:B--2---:R-:W-:Y:S01]  /*39f0*/  FFMA R98, R110, UR56, -R105 ;  /* 0x000000386e627c23 */ /* 0x004fe20008000869 */
[----:B----4-:R-:W-:Y:S01]  /*3a00*/  @!P6 FMUL R113, R113, R113 ;  /* 0x000000717171e220 */ /* 0x010fe20000400000 */
[----:B------:R-:W-:-:S04]  /*3a10*/  FSETP.GEU.AND P6, PT, R94, -126, PT ;  /* 0xc2fc00005e00780b */ /* 0x000fc80003fce000 */
[----:B------:R-:W-:Y:S01]  /*3a20*/  @!P4 FMUL R91, R91, 0.5 ;  /* 0x3f0000005b5bc820 */ /* 0x000fe20000400000 */
[----:B------:R2:W3:Y:S01]  /*3a30*/  MUFU.EX2 R106, R90 ;  /* 0x0000005a006a7308 */ /* 0x0004e20000000800 */
[----:B-----5:R-:W-:Y:S01]  /*3a40*/  @!P5 FMUL R102, R102, R102 ;  /* 0x000000666666d220 */ /* 0x020fe20000400000 */
[----:B------:R-:W-:-:S06]  /*3a50*/  FSETP.GEU.AND P5, PT, R95, -126, PT ;  /* 0xc2fc00005f00780b */ /* 0x000fcc0003fae000 */
[----:B------:R4:W5:Y:S01]  /*3a60*/  MUFU.EX2 R107, R91 ;  /* 0x0000005b006b7308 */ /* 0x0009620000000800 */
[----:B-1----:R-:W-:Y:S01]  /*3a70*/  @!P3 FMUL R103, R103, R103 ;  /* 0x000000676767b220 */ /* 0x002fe20000400000 */
[----:B------:R-:W-:Y:S01]  /*3a80*/  FSETP.GEU.AND P3, PT, R98, -126, PT ;  /* 0xc2fc00006200780b */ /* 0x000fe20003f6e000 */
[----:B--2---:R-:W-:Y:S01]  /*3a90*/  FFMA R90, R111, UR56, -R105 ;  /* 0x000000386f5a7c23 */ /* 0x004fe20008000869 */
[----:B------:R-:W-:-:S03]  /*3aa0*/  @!P6 FMUL R94, R94, 0.5 ;  /* 0x3f0000005e5ee820 */ /* 0x000fc60000400000 */
[----:B------:R-:W-:Y:S01]  /*3ab0*/  @!P5 FMUL R95, R95, 0.5 ;  /* 0x3f0000005f5fd820 */ /* 0x000fe20000400000 */
[----:B------:R1:W2:Y:S01]  /*3ac0*/  MUFU.EX2 R117, R94 ;  /* 0x0000005e00757308 */ /* 0x0002a20000000800 */
[----:B----4-:R-:W-:Y:S01]  /*3ad0*/  FFMA R91, R114, UR56, -R105 ;  /* 0x00000038725b7c23 */ /* 0x010fe20008000869 */
[----:B---3--:R-:W-:Y:S01]  /*3ae0*/  @!P2 FMUL R106, R106, R106 ;  /* 0x0000006a6a6aa220 */ /* 0x008fe20000400000 */
[----:B------:R-:W-:-:S04]  /*3af0*/  FSETP.GEU.AND P2, PT, R90, -126, PT ;  /* 0xc2fc00005a00780b */ /* 0x000fc80003f4e000 */
[----:B------:R-:W-:Y:S01]  /*3b00*/  @!P3 FMUL R98, R98, 0.5 ;  /* 0x3f0000006262b820 */ /* 0x000fe20000400000 */
[----:B------:R3:W4:Y:S01]  /*3b10*/  MUFU.EX2 R110, R95 ;  /* 0x0000005f006e7308 */ /* 0x0007220000000800 */
[----:B-----5:R-:W-:Y:S01]  /*3b20*/  @!P4 FMUL R107, R107, R107 ;  /* 0x0000006b6b6bc220 */ /* 0x020fe20000400000 */
[----:B------:R-:W-:Y:S01]  /*3b30*/  FSETP.GEU.AND P4, PT, R91, -126, PT ;  /* 0xc2fc00005b00780b */ /* 0x000fe20003f8e000 */
[----:B-1----:R-:W-:-:S05]  /*3b40*/  FFMA R94, R115, UR56, -R105 ;  /* 0x00000038735e7c23 */ /* 0x002fca0008000869 */
[----:B------:R1:W5:Y:S01]  /*3b50*/  MUFU.EX2 R111, R98 ;  /* 0x00000062006f7308 */ /* 0x0003620000000800 */
[----:B------:R-:W-:Y:S01]  /*3b60*/  @!P2 FMUL R90, R90, 0.5 ;  /* 0x3f0000005a5aa820 */ /* 0x000fe20000400000 */
[----:B--2---:R-:W-:Y:S01]  /*3b70*/  @!P6 FMUL R117, R117, R117 ;  /* 0x000000757575e220 */ /* 0x004fe20000400000 */
[----:B------:R-:W-:Y:S01]  /*3b80*/  FSETP.GEU.AND P6, PT, R94, -126, PT ;  /* 0xc2fc00005e00780b */ /* 0x000fe20003fce000 */
[----:B---3--:R-:W-:-:S03]  /*3b90*/  FADD R95, R100, R21 ;  /* 0x00000015645f7221 */ /* 0x008fc60000000000 */
[----:B------:R-:W-:Y:S01]  /*3ba0*/  @!P4 FMUL R91, R91, 0.5 ;  /* 0x3f0000005b5bc820 */ /* 0x000fe20000400000 */
[----:B------:R2:W3:Y:S01]  /*3bb0*/  MUFU.EX2 R114, R90 ;  /* 0x0000005a00727308 */ /* 0x0004e20000000800 */
[----:B----4-:R-:W-:Y:S01]  /*3bc0*/  @!P5 FMUL R110, R110, R110 ;  /* 0x0000006e6e6ed220 */ /* 0x010fe20000400000 */
[----:B------:R-:W-:Y:S01]  /*3bd0*/  FSETP.GEU.AND P5, PT, R118, -126, PT ;  /* 0xc2fc00007600780b */ /* 0x000fe20003fae000 */
[----:B-1----:R-:W-:-:S05]  /*3be0*/  FADD R98, R101, R20 ;  /* 0x0000001465627221 */ /* 0x002fca0000000000 */
[----:B------:R1:W4:Y:S01]  /*3bf0*/  MUFU.EX2 R115, R91 ;  /* 0x0000005b00737308 */ /* 0x0003220000000800 */
[----:B-----5:R-:W-:Y:S01]  /*3c00*/  @!P3 FMUL R111, R111, R111 ;  /* 0x0000006f6f6fb220 */ /* 0x020fe20000400000 */
[----:B------:R-:W-:Y:S01]  /*3c10*/  FSETP.GEU.AND P3, PT, R119, -126, PT ;  /* 0xc2fc00007700780b */ /* 0x000fe20003f6e000 */
[----:B------:R-:W-:Y:S01]  /*3c20*/  @!P6 FMUL R94, R94, 0.5 ;  /* 0x3f0000005e5ee820 */ /* 0x000fe20000400000 */
[----:B--2---:R-:W-:-:S03]  /*3c30*/  FADD R90, R97, R8 ;  /* 0x00000008615a7221 */ /* 0x004fc60000000000 */
[----:B------:R-:W-:Y:S01]  /*3c40*/  @!P5 FMUL R118, R118, 0.5 ;  /* 0x3f0000007676d820 */ /* 0x000fe20000400000 */
[----:B------:R2:W5:Y:S01]  /*3c50*/  MUFU.EX2 R116, R94 ;  /* 0x0000005e00747308 */ /* 0x0005620000000800 */
[----:B---3--:R-:W-:Y:S01]  /*3c60*/  @!P2 FMUL R114, R114, R114 ;  /* 0x000000727272a220 */ /* 0x008fe20000400000 */
[----:B------:R-:W-:Y:S01]  /*3c70*/  FSETP.GEU.AND P2, PT, R10, -126, PT ;  /* 0xc2fc00000a00780b */ /* 0x000fe20003f4e000 */
[----:B------:R-:W-:Y:S01]  /*3c80*/  FADD R99, R7, R90 ;  /* 0x0000005a07637221 */ /* 0x000fe20000000000 */
[----:B-1----:R-:W-:Y:S01]  /*3c90*/  FADD R91, R93, R14 ;  /* 0x0000000e5d5b7221 */ /* 0x002fe20000000000 */
[----:B------:R-:W-:Y:S02]  /*3ca0*/  FADD R90, R92, R13 ;  /* 0x0000000d5c5a7221 */ /* 0x000fe40000000000 */
[----:B------:R-:W-:Y:S01]  /*3cb0*/  @!P3 FMUL R119, R119, 0.5 ;  /* 0x3f0000007777b820 */ /* 0x000fe20000400000 */
[----:B------:R1:W3:Y:S01]  /*3cc0*/  MUFU.EX2 R105, R118 ;  /* 0x0000007600697308 */ /* 0x0002e20000000800 */
[----:B----4-:R-:W-:Y:S01]  /*3cd0*/  @!P4 FMUL R115, R115, R115 ;  /* 0x000000737373c220 */ /* 0x010fe20000400000 */
[----:B------:R-:W-:Y:S01]  /*3ce0*/  FSETP.GEU.AND P4, PT, R121, -126, PT ;  /* 0xc2fc00007900780b */ /* 0x000fe20003f8e000 */
[----:B--2---:R-:W-:Y:S01]  /*3cf0*/  FADD R94, R96, R15 ;  /* 0x0000000f605e7221 */ /* 0x004fe20000000000 */
[----:B------:R-:W-:Y:S01]  /*3d00*/  FADD R98, R91, R98 ;  /* 0x000000625b627221 */ /* 0x000fe20000000000 */
[----:B------:R-:W-:Y:S01]  /*3d10*/  FADD R90, R90, R95 ;  /* 0x0000005f5a5a7221 */ /* 0x000fe20000000000 */
[----:B------:R-:W-:Y:S01]  /*3d20*/  FADD R91, R108, R117 ;  /* 0x000000756c5b7221 */ /* 0x000fe20000000000 */
[----:B------:R-:W-:Y:S01]  /*3d30*/  @!P2 FMUL R10, R10, 0.5 ;  /* 0x3f0000000a0aa820 */ /* 0x000fe20000400000 */
[----:B------:R2:W4:Y:S01]  /*3d40*/  MUFU.EX2 R104, R119 ;  /* 0x0000007700687308 */ /* 0x0005220000000800 */
[----:B-----5:R-:W-:Y:S01]  /*3d50*/  @!P6 FMUL R116, R116, R116 ;  /* 0x000000747474e220 */ /* 0x020fe20000400000 */
[----:B------:R-:W-:Y:S01]  /*3d60*/  FADD R9, R9, R94 ;  /* 0x0000005e09097221 */ /* 0x000fe20000000000 */
[----:B------:R-:W-:Y:S01]  /*3d70*/  FADD R94, R109, R110 ;  /* 0x0000006e6d5e7221 */ /* 0x000fe20000000000 */
[----:B-1----:R-:W-:Y:S01]  /*3d80*/  FADD R118, R113, R114 ;  /* 0x0000007271767221 */ /* 0x002fe20000000000 */
[----:B------:R-:W-:Y:S01]  /*3d90*/  FADD R124, R102, R115 ;  /* 0x00000073667c7221 */ /* 0x000fe20000000000 */
[----:B------:R-:W-:Y:S01]  /*3da0*/  FADD R95, R112, R111 ;  /* 0x0000006f705f7221 */ /* 0x000fe20000000000 */
[----:B------:R-:W-:Y:S01]  /*3db0*/  @!P4 FMUL R121, R121, 0.5 ;  /* 0x3f0000007979c820 */ /* 0x000fe20000400000 */
[----:B------:R-:W1:Y:S01]  /*3dc0*/  MUFU.EX2 R7, R10 ;  /* 0x0000000a00077308 */ /* 0x000e620000000800 */
[----:B---3--:R-:W-:Y:S01]  /*3dd0*/  @!P5 FMUL R105, R105, R105 ;  /* 0x000000696969d220 */ /* 0x008fe20000400000 */
[----:B--2---:R-:W-:Y:S01]  /*3de0*/  FADD R119, R103, R116 ;  /* 0x0000007467777221 */ /* 0x004fe20000000000 */
[----:B------:R-:W-:Y:S01]  /*3df0*/  FADD R91, R91, R124 ;  /* 0x0000007c5b5b7221 */ /* 0x000fe20000000000 */
[----:B------:R-:W-:Y:S01]  /*3e00*/  FADD R98, R99, R98 ;  /* 0x0000006263627221 */ /* 0x000fe20000000000 */
[----:B------:R-:W-:Y:S01]  /*3e10*/  FADD R126, R106, R105 ;  /* 0x000000696a7e7221 */ /* 0x000fe20000000000 */
[----:B------:R-:W-:Y:S01]  /*3e20*/  FADD R94, R94, R119 ;  /* 0x000000775e5e7221 */ /* 0x000fe20000000000 */
[----:B------:R-:W-:Y:S01]  /*3e30*/  FADD R9, R9, R90 ;  /* 0x0000005a09097221 */ /* 0x000fe20000000000 */
[----:B------:R-:W2:Y:S01]  /*3e40*/  MUFU.EX2 R10, R121 ;  /* 0x00000079000a7308 */ /* 0x000ea20000000800 */
[----:B----4-:R-:W-:Y:S01]  /*3e50*/  @!P3 FMUL R104, R104, R104 ;  /* 0x000000686868b220 */ /* 0x010fe20000400000 */
[----:B------:R-:W-:Y:S01]  /*3e60*/  FADD R126, R95, R126 ;  /* 0x0000007e5f7e7221 */ /* 0x000fe20000000000 */
[----:B------:R-:W-:Y:S01]  /*3e70*/  FADD R98, R9, R98 ;  /* 0x0000006209627221 */ /* 0x000fe20000000000 */
[----:B------:R-:W-:Y:S01]  /*3e80*/  SHF.L.U32 R9, R23, 0x1f, RZ ;  /* 0x0000001f17097819 */ /* 0x000fe200000006ff */
[----:B------:R-:W-:Y:S01]  /*3e90*/  FADD R123, R107, R104 ;  /* 0x000000686b7b7221 */ /* 0x000fe20000000000 */
[----:B------:R-:W-:Y:S01]  /*3ea0*/  FADD R91, R91, R126 ;  /* 0x0000007e5b5b7221 */ /* 0x000fe20000000000 */
[----:B------:R-:W-:-:S02]  /*3eb0*/  F2FP.F16.F32.PACK_AB R90, R93, R92 ;  /* 0x0000005c5d5a723e */ /* 0x000fc400000000ff */
[----:B------:R-:W-:Y:S01]  /*3ec0*/  FADD R123, R118, R123 ;  /* 0x0000007b767b7221 */ /* 0x000fe20000000000 */
[----:B-1----:R-:W-:Y:S01]  /*3ed0*/  @!P2 FMUL R7, R7, R7 ;  /* 0x000000070707a220 */ /* 0x002fe20000400000 */
[----:B------:R1:W3:Y:S01]  /*3ee0*/  SYNCS.PHASECHK.TRANS64.TRYWAIT P2, [UR6+0x20400], R9 ;  /* 0x02040009ff0075a7 */ /* 0x0002e20008040146 */
[----:B------:R-:W-:Y:S01]  /*3ef0*/  F2FP.F16.F32.PACK_AB R92, R97, R96 ;  /* 0x00000060615c723e */ /* 0x000fe200000000ff */
[----:B------:R-:W-:Y:S01]  /*3f00*/  FADD R94, R94, R123 ;  /* 0x0000007b5e5e7221 */ /* 0x000fe20000000000 */
[----:B------:R-:W-:Y:S01]  /*3f10*/  FFMA R0, R7, R0, R98 ;  /* 0x0000000007007223 */ /* 0x000fe20000000062 */
[----:B------:R-:W-:Y:S01]  /*3f20*/  F2FP.F16.F32.PACK_AB R93, R103, R102 ;  /* 0x00000066675d723e */ /* 0x000fe200000000ff */
[-C--:B------:R-:W-:Y:S01]  /*3f30*/  FMUL R24, R24, R7.reuse ;  /* 0x0000000718187220 */ /* 0x080fe20000400000 */
[----:B------:R-:W-:Y:S01]  /*3f40*/  FADD R91, R91, R94 ;  /* 0x0000005e5b5b7221 */ /* 0x000fe20000000000 */
[----:B--2---:R-:W-:Y:S01]  /*3f50*/  @!P4 FMUL R10, R10, R10 ;  /* 0x0000000a0a0ac220 */ /* 0x004fe20000400000 */
[----:B------:R-:W-:Y:S01]  /*3f60*/  F2FP.F16.F32.PACK_AB R94, R101, R100 ;  /* 0x00000064655e723e */ /* 0x000fe200000000ff */
[-C--:B------:R-:W-:Y:S01]  /*3f70*/  FMUL R25, R25, R7.reuse ;  /* 0x0000000719197220 */ /* 0x080fe20000400000 */
[----:B------:R-:W-:Y:S01]  /*3f80*/  FMUL R28, R28, R7 ;  /* 0x000000071c1c7220 */ /* 0x000fe20000400000 */
[----:B------:R-:W-:Y:S01]  /*3f90*/  FFMA R3, R10, R3, R91 ;  /* 0x000000030a037223 */ /* 0x000fe2000000005b */
[-C--:B------:R-:W-:Y:S01]  /*3fa0*/  FMUL R29, R29, R7.reuse ;  /* 0x000000071d1d7220 */ /* 0x080fe20000400000 */
        /* <DEDUP_REMOVED lines=27> */
[----:B------:R-:W-:Y:S01]  /*4160*/  FMUL R85, R85, R7 ;  /* 0x0000000755557220 */ /* 0x000fe20000400000 */
        /* <DEDUP_REMOVED lines=32> */
[----:B------:R-:W-:-:S02]  /*4370*/  F2FP.F16.F32.PACK_AB R91, R113, R112 ;  /* 0x00000070715b723e */ /* 0x000fc400000000ff */
[----:B------:R-:W-:Y:S02]  /*4380*/  F2FP.F16.F32.PACK_AB R95, R107, R106 ;  /* 0x0000006a6b5f723e */ /* 0x000fe400000000ff */
[----:B------:R-:W-:Y:S02]  /*4390*/  F2FP.F16.F32.PACK_AB R96, R12, R11 ;  /* 0x0000000b0c60723e */ /* 0x000fe400000000ff */
[----:B------:R-:W-:Y:S02]  /*43a0*/  F2FP.F16.F32.PACK_AB R97, R110, R117 ;  /* 0x000000756e61723e */ /* 0x000fe400000000ff */
[----:B------:R-:W-:Y:S02]  /*43b0*/  F2FP.F16.F32.PACK_AB R98, R14, R13 ;  /* 0x0000000d0e62723e */ /* 0x000fe400000000ff */
[----:B------:R-:W-:Y:S02]  /*43c0*/  F2FP.F16.F32.PACK_AB R99, R114, R111 ;  /* 0x0000006f7263723e */ /* 0x000fe400000000ff */
[----:B------:R-:W-:-:S02]  /*43d0*/  F2FP.F16.F32.PACK_AB R100, R8, R15 ;  /* 0x0000000f0864723e */ /* 0x000fc400000000ff */
[----:B------:R-:W-:Y:S02]  /*43e0*/  F2FP.F16.F32.PACK_AB R101, R116, R115 ;  /* 0x000000737465723e */ /* 0x000fe400000000ff */
[----:B------:R-:W-:Y:S01]  /*43f0*/  F2FP.F16.F32.PACK_AB R102, R20, R21 ;  /* 0x000000151466723e */ /* 0x000fe200000000ff */
[----:B-1-3--:R-:W-:Y:S06]  /*4400*/  @!P0 BRA `(.L_x_29) ;  /* 0x0000000000048947 */ /* 0x00afec0003800000 */
[----:B------:R-:W-:Y:S01]  /*4410*/  BPT.TRAP 0x1 ;  /* 0x000000040000795c */ /* 0x000fe20000300000 */
.L_x_29:
[----:B------:R-:W-:Y:S05]  /*4420*/  @P2 BRA `(.L_x_30) ;  /* 0x0000000000082947 */ /* 0x000fea0003800000 */
[----:B------:R-:W1:Y:S02]  /*4430*/  SYNCS.PHASECHK.TRANS64.TRYWAIT P2, [UR6+0x20400], R9 ;  /* 0x02040009ff0075a7 */ /* 0x000e640008040146 */
[----:B-1----:R-:W-:Y:S05]  /*4440*/  @!P2 BRA `(.L_x_31) ;  /* 0x00000038008ca947 */ /* 0x002fea0003800000 */
.L_x_30:
[----:B------:R-:W-:Y:S01]  /*4450*/  ULEA UR11, UR10, UR54, 0xa ;  /* 0x000000360a0b7291 */ /* 0x000fe2000f8e503f */
[----:B------:R-:W-:Y:S01]  /*4460*/  WARPGROUP.ARRIVE ;  /* 0x00000000000079c5 */ /* 0x000fe20000000000 */
[----:B------:R-:W-:Y:S01]  /*4470*/  UMOV UR7, 0x40000040 ;  /* 0x4000004000077882 */ /* 0x000fe20000000000 */
[----:B------:R-:W-:-:S04]  /*4480*/  F2FP.F16.F32.PACK_AB R103, R104, R105 ;  /* 0x000000696867723e */ /* 0x000fc800000000ff */
[----:B------:R-:W-:Y:S02]  /*4490*/  UMOV UR6, UR11 ;  /* 0x0000000b00067c82 */ /* 0x000fe40008000000 */
        /* <DEDUP_REMOVED lines=19> */
.L_x_32:
[----:B------:R-:W-:-:S04]  /*45d0*/  ULEA UR6, UR55, UR39, 0x3 ;  /* 0x0000002737067291 */ /* 0x000fc8000f8e183f */
[----:B------:R-:W-:-:S04]  /*45e0*/  UIADD3 UR6, UR6, 0x20428, URZ ;  /* 0x0002042806067890 */ /* 0x000fc8000fffe03f */
[----:B------:R-:W-:-:S09]  /*45f0*/  UPRMT UR6, URZ, 0x654, UR6 ;  /* 0x000006543f067896 */ /* 0x000fd20008000006 */
[----:B------:R-:W-:Y:S01]  /*4600*/  SYNCS.ARRIVE.TRANS64.RED.A1T0 RZ, [UR6], RZ ;  /* 0x000000ffffff79a7 */ /* 0x000fe20008100406 */
[----:B------:R-:W-:Y:S05]  /*4610*/  @P1 BRA `(.L_x_33) ;  /* 0x0000000000041947 */ /* 0x000fea0003800000 */
[----:B------:R-:W-:Y:S01]  /*4620*/  BPT.TRAP 0x1 ;  /* 0x000000040000795c */ /* 0x000fe20000300000 */
.L_x_33:
[----:B------:R-:W-:-:S04]  /*4630*/  UIADD3 UR55, UR55, 0x1, URZ ;  /* 0x0000000137377890 */ /* 0x000fc8000fffe03f */
[----:B------:R-:W-:-:S04]  /*4640*/  UISETP.NE.AND UP0, UPT, UR55, 0x5, UPT ;  /* 0x000000053700788c */ /* 0x000fc8000bf05270 */
[----:B------:R-:W-:Y:S01]  /*4650*/  USEL UR55, UR55, URZ, UP0 ;  /* 0x0000003f37377287 */ /* 0x000fe20008000000 */
[----:B------:R-:W-:Y:S11]  /*4660*/  @!P0 BRA `(.L_x_34) ;  /* 0x0000000000048947 */ /* 0x000ff60003800000 */
[----:B------:R-:W-:Y:S01]  /*4670*/  BPT.TRAP 0x1 ;  /* 0x000000040000795c */ /* 0x000fe20000300000 */
.L_x_34:
[----:B------:R-:W-:-:S04]  /*4680*/  ULEA UR6, UR55, UR39, 0x3 ;  /* 0x0000002737067291 */ /* 0x000fc8000f8e183f */
[----:B------:R-:W-:-:S04]  /*4690*/  UIADD3 UR6, UR6, 0x20428, URZ ;  /* 0x0002042806067890 */ /* 0x000fc8000fffe03f */
[----:B------:R-:W-:-:S09]  /*46a0*/  UPRMT UR6, URZ, 0x654, UR6 ;  /* 0x000006543f067896 */ /* 0x000fd20008000006 */
[----:B------:R-:W-:Y:S01]  /*46b0*/  SYNCS.ARRIVE.TRANS64.RED.A1T0 RZ, [UR6], RZ ;  /* 0x000000ffffff79a7 */ /* 0x000fe20008100406 */
[----:B------:R-:W-:Y:S05]  /*46c0*/  @P1 BRA `(.L_x_35) ;  /* 0x0000000000041947 */ /* 0x000fea0003800000 */
[----:B------:R-:W-:Y:S01]  /*46d0*/  BPT.TRAP 0x1 ;  /* 0x000000040000795c */ /* 0x000fe20000300000 */
.L_x_35:
[----:B------:R-:W-:Y:S01]  /*46e0*/  UIADD3 UR10, UR10, 0x1, URZ ;  /* 0x000000010a0a7890 */ /* 0x000fe2000fffe03f */
[C---:B------:R-:W-:Y:S01]  /*46f0*/  ISETP.GT.AND P2, PT, R6.reuse, 0x2, PT ;  /* 0x000000020600780c */ /* 0x040fe20003f44270 */
[----:B------:R-:W-:Y:S01]  /*4700*/  UIADD3 UR55, UR55, 0x1, URZ ;  /* 0x0000000137377890 */ /* 0x000fe2000fffe03f */
[----:B------:R-:W-:Y:S01]  /*4710*/  IADD3 R6, R6, -0x1, RZ ;  /* 0xffffffff06067810 */ /* 0x000fe20007ffe0ff */
[----:B------:R-:W-:Y:S01]  /*4720*/  UISETP.NE.AND UP1, UPT, UR10, 0x5, UPT ;  /* 0x000000050a00788c */ /* 0x000fe2000bf25270 */
[----:B------:R-:W-:Y:S01]  /*4730*/  MOV R7, R4 ;  /* 0x0000000400077202 */ /* 0x000fe20000000f00 */
[----:B------:R-:W-:Y:S01]  /*4740*/  UISETP.NE.AND UP0, UPT, UR55, 0x5, UPT ;  /* 0x000000053700788c */ /* 0x000fe2000bf05270 */
[----:B-1----:R-:W-:Y:S01]  /*4750*/  IMAD.MOV.U32 R9, RZ, RZ, R5 ;  /* 0x000000ffff097224 */ /* 0x002fe200078e0005 */
[----:B------:R-:W-:Y:S02]  /*4760*/  USEL UR6, URZ, 0x1, UP1 ;  /* 0x000000013f067887 */ /* 0x000fe40008800000 */
[----:B------:R-:W-:-:S02]  /*4770*/  USEL UR55, UR55, URZ, UP0 ;  /* 0x0000003f37377287 */ /* 0x000fc40008000000 */
[----:B------:R-:W-:Y:S02]  /*4780*/  USEL UR38, UR10, URZ, UP1 ;  /* 0x0000003f0a267287 */ /* 0x000fe40008800000 */
[----:B------:R-:W-:Y:S01]  /*4790*/  LOP3.LUT R23, R23, UR6, RZ, 0x3c, !PT ;  /* 0x0000000617177c12 */ /* 0x000fe2000f8e3cff */
[----:B------:R-:W-:Y:S09]  /*47a0*/  @P2 BRA `(.L_x_36) ;  /* 0xffffffe400102947 */ /* 0x000ff2000383ffff */
.L_x_25:
[----:B------:R-:W-:-:S04]  /*47b0*/  ULOP3.LUT UR4, UR47, 0x1, URZ, 0xfc, !UPT ;  /* 0x000000012f047892 */ /* 0x000fc8000f8efc3f */
[----:B------:R-:W-:-:S06]  /*47c0*/  UISETP.NE.AND UP0, UPT, UR4, 0x3, UPT ;  /* 0x000000030400788c */ /* 0x000fcc000bf05270 */
[----:B------:R-:W-:-:S13]  /*47d0*/  PLOP3.LUT P2, PT, PT, PT, UP0, 0x80, 0x0 ;  /* 0x000000000000781c */ /* 0x000fda0003f4f008 */
[----:B------:R-:W-:Y:S05]  /*47e0*/  @!P2 BRA `(.L_x_37) ;  /* 0x000000000004a947 */ /* 0x000fea0003800000 */
[----:B------:R-:W-:Y:S01]  /*47f0*/  BPT.TRAP 0x1 ;  /* 0x000000040000795c */ /* 0x000fe20000300000 */
.L_x_37:
[----:B------:R-:W-:Y:S02]  /*4800*/  UISETP.GT.U32.AND UP0, UPT, UR47, 0x1, UPT ;  /* 0x000000012f00788c */ /* 0x000fe4000bf04070 */
[----:B------:R-:W-:-:S04]  /*4810*/  ULEA UR4, UR36, UR39, 0x3 ;  /* 0x0000002724047291 */ /* 0x000fc8000f8e183f */
[----:B------:R-:W-:Y:S01]  /*4820*/  UIADD3 UR4, UR4, 0x20460, URZ ;  /* 0x0002046004047890 */ /* 0x000fe2000fffe03f */
[----:B------:R-:W-:-:S03]  /*4830*/  PLOP3.LUT P2, PT, PT, PT, UP0, 0x80, 0x0 ;  /* 0x000000000000781c */ /* 0x000fc60003f4f008 */
[----:B------:R-:W-:-:S09]  /*4840*/  UPRMT UR4, URZ, 0x654, UR4 ;  /* 0x000006543f047896 */ /* 0x000fd20008000004 */
[----:B------:R-:W-:Y:S01]  /*4850*/  SYNCS.ARRIVE.TRANS64.RED.A1T0 RZ, [UR4], RZ ;  /* 0x000000ffffff79a7 */ /* 0x000fe20008100404 */
[----:B------:R-:W-:Y:S05]  /*4860*/  @P2 BRA `(.L_x_38) ;  /* 0x0000000000042947 */ /* 0x000fea0003800000 */
[----:B------:R-:W-:Y:S01]  /*4870*/  BPT.TRAP 0x1 ;  /* 0x000000040000795c */ /* 0x000fe20000300000 */
.L_x_38:
[----:B------:R-:W-:Y:S05]  /*4880*/  @!P0 BRA `(.L_x_39) ;  /* 0x0000000000048947 */ /* 0x000fea0003800000 */
[----:B------:R-:W-:Y:S01]  /*4890*/  BPT.TRAP 0x1 ;  /* 0x000000040000795c */ /* 0x000fe20000300000 */
.L_x_39:
[----:B------:R-:W-:-:S04]  /*48a0*/  ULEA UR55, UR55, UR39, 0x3 ;  /* 0x0000002737377291 */ /* 0x000fc8000f8e183f */
[----:B------:R-:W-:-:S04]  /*48b0*/  UIADD3 UR55, UR55, 0x20428, URZ ;  /* 0x0002042837377890 */ /* 0x000fc8000fffe03f */
[----:B------:R-:W-:-:S09]  /*48c0*/  UPRMT UR55, URZ, 0x654, UR55 ;  /* 0x000006543f377896 */ /* 0x000fd20008000037 */
[----:B------:R-:W-:Y:S01]  /*48d0*/  SYNCS.ARRIVE.TRANS64.RED.A1T0 RZ, [UR55], RZ ;  /* 0x000000ffffff79a7 */ /* 0x000fe20008100437 */
[----:B------:R-:W-:Y:S05]  /*48e0*/  @P1 BRA `(.L_x_40) ;  /* 0x0000000000041947 */ /* 0x000fea0003800000 */
[----:B------:R-:W-:Y:S01]  /*48f0*/  BPT.TRAP 0x1 ;  /* 0x000000040000795c */ /* 0x000fe20000300000 */
.L_x_40:
[----:B------:R-:W1:Y:S01]  /*4900*/  SHFL.BFLY PT, R7, R0, 0x1, 0x1f ;  /* 0x0c201f0000077f89 */ /* 0x000e6200000e0000 */
[----:B------:R-:W-:Y:S01]  /*4910*/  BSSY B0, `(.L_x_41) ;  /* 0x0000023000007945 */ /* 0x000fe20003800000 */
[----:B------:R-:W-:Y:S02]  /*4920*/  MOV R9, 0x7f800000 ;  /* 0x7f80000000097802 */ /* 0x000fe40000000f00 */
[----:B------:R-:W2:Y:S01]  /*4930*/  SHFL.BFLY PT, R6, R3, 0x1, 0x1f ;  /* 0x0c201f0003067f89 */ /* 0x000ea200000e0000 */
[----:B------:R-:W-:Y:S02]  /*4940*/  MOV R10, 0x3f800000 ;  /* 0x3f800000000a7802 */ /* 0x000fe40000000f00 */
[----:B------:R-:W-:Y:S01]  /*4950*/  MOV R11, 0x7f800000 ;  /* 0x7f800000000b7802 */ /* 0x000fe20000000f00 */
[----:B-1----:R-:W-:Y:S01]  /*4960*/  FADD R7, R7, R0 ;  /* 0x0000000007077221 */ /* 0x002fe20000000000 */
[----:B--2---:R-:W-:-:S04]  /*4970*/  FADD R15, R6, R3 ;  /* 0x00000003060f7221 */ /* 0x004fc80000000000 */
[----:B------:R-:W1:Y:S01]  /*4980*/  SHFL.BFLY PT, R8, R7, 0x2, 0x1f ;  /* 0x0c401f0007087f89 */ /* 0x000e6200000e0000 */
[----:B------:R-:W-:-:S03]  /*4990*/  IMAD.MOV.U32 R6, RZ, RZ, 0x3f800000 ;  /* 0x3f800000ff067424 */ /* 0x000fc600078e00ff */
[----:B------:R-:W2:Y:S01]  /*49a0*/  SHFL.BFLY PT, R20, R15, 0x2, 0x1f ;  /* 0x0c401f000f147f89 */ /* 0x000ea200000e0000 */
[C---:B-1----:R-:W-:Y:S01]  /*49b0*/  FSETP.NE.AND P0, PT, R7.reuse, -R8, PT ;  /* 0x800000080700720b */ /* 0x042fe20003f05000 */
[----:B------:R-:W-:Y:S01]  /*49c0*/  FADD R3, R7, R8 ;  /* 0x0000000807037221 */ /* 0x000fe20000000000 */
[----:B--2---:R-:W-:-:S11]  /*49d0*/  FADD R8, R15, R20 ;  /* 0x000000140f087221 */ /* 0x004fd60000000000 */
[----:B------:R-:W-:Y:S05]  /*49e0*/  @!P0 BRA `(.L_x_42) ;  /* 0x0000000000548947 */ /* 0x000fea0003800000 */
[----:B------:R-:W-:Y:S01]  /*49f0*/  IADD3 R0, R3, 0x1800000, RZ ;  /* 0x0180000003007810 */ /* 0x000fe20007ffe0ff */
[----:B------:R-:W-:Y:S03]  /*4a00*/  BSSY B1, `(.L_x_43) ;  /* 0x000000c000017945 */ /* 0x000fe60003800000 */
[----:B------:R-:W-:-:S04]  /*4a10*/  LOP3.LUT R0, R0, 0x7f800000, RZ, 0xc0, !PT ;  /* 0x7f80000000007812 */ /* 0x000fc800078ec0ff */
[----:B------:R-:W-:-:S13]  /*4a20*/  ISETP.GT.U32.AND P0, PT, R0, 0x1ffffff, PT ;  /* 0x01ffffff0000780c */ /* 0x000fda0003f04070 */
[----:B------:R-:W-:Y:S05]  /*4a30*/  @P0 BRA `(.L_x_44) ;  /* 0x0000000000100947 */ /* 0x000fea0003800000 */
[----:B------:R-:W-:-:S07]  /*4a40*/  MOV R14, 0x4a60 ;  /* 0x00004a60000e7802 */ /* 0x000fce0000000f00 */
[----:B------:R-:W-:Y:S05]  /*4a50*/  CALL.REL.NOINC `($__internal_0_$__cuda_sm20_rcp_rn_f32_slowpath) ;  /* 0x0000003800187944 */ /* 0x000fea0003c00000 */
[----:B------:R-:W-:Y:S01]  /*4a60*/  IMAD.MOV.U32 R6, RZ, RZ, R0 ;  /* 0x000000ffff067224 */ /* 0x000fe200078e0000 */
[----:B------:R-:W-:Y:S06]  /*4a70*/  BRA `(.L_x_45) ;  /* 0x0000000000107947 */ /* 0x000fec0003800000 */
.L_x_44:
[----:B------:R-:W1:Y:S02]  /*4a80*/  MUFU.RCP R6, R3 ;  /* 0x0000000300067308 */ /* 0x000e640000001000 */
[----:B-1----:R-:W-:-:S04]  /*4a90*/  FFMA R0, R3, R6, -1 ;  /* 0xbf80000003007423 */ /* 0x002fc80000000006 */
[----:B------:R-:W-:-:S04]  /*4aa0*/  FADD.FTZ R7, -R0, -RZ ;  /* 0x800000ff00077221 */ /* 0x000fc80000010100 */
[----:B------:R-:W-:-:S07]  /*4ab0*/  FFMA R6, R6, R7, R6 ;  /* 0x0000000706067223 */ /* 0x000fce0000000006 */
.L_x_45:
[----:B------:R-:W-:Y:S05]  /*4ac0*/  BSYNC B1 ;  /* 0x0000000000017941 */ /* 0x000fea0003800000 */
.L_x_43:
[----:B------:R-:W-:Y:S01]  /*4ad0*/  FSETP.GEU.AND P0, PT, |R3|, 1.175494350822287508e-38, PT ;  /* 0x008000000300780b */ /* 0x000fe20003f0e200 */
[----:B------:R-:W-:-:S12]  /*4ae0*/  ULDC UR4, c[0x0][0x600] ;  /* 0x0001800000047ab9 */ /* 0x000fd80000000800 */
[----:B------:R-:W-:-:S04]  /*4af0*/  @!P0 FMUL R3, R3, 16777216 ;  /* 0x4b80000003038820 */ /* 0x000fc80000400000 */
[----:B------:R-:W1:Y:S02]  /*4b00*/  MUFU.LG2 R0, R3 ;  /* 0x0000000300007308 */ /* 0x000e640000000c00 */
[----:B-1----:R-:W-:-:S04]  /*4b10*/  @!P0 FADD R0, R0, -24 ;  /* 0xc1c0000000008421 */ /* 0x002fc80000000000 */
[----:B------:R-:W-:-:S04]  /*4b20*/  FMUL R11, R0, 0.69314718246459960938 ;  /* 0x3f317218000b7820 */ /* 0x000fc80000400000 */
[----:B------:R-:W-:-:S07]  /*4b30*/  FFMA R11, R4, UR4, R11 ;  /* 0x00000004040b7c23 */ /* 0x000fce000800000b */
.L_x_42:
[----:B------:R-:W-:Y:S05]  /*4b40*/  BSYNC B0 ;  /* 0x0000000000007941 */ /* 0x000fea0003800000 */
.L_x_41:
[----:B------:R-:W-:Y:S01]  /*4b50*/  FSETP.NE.AND P0, PT, R15, -R20, PT ;  /* 0x800000140f00720b */ /* 0x000fe20003f05000 */
[----:B------:R-:W-:Y:S01]  /*4b60*/  ULDC UR4, c[0x0][0x608] ;  /* 0x0001820000047ab9 */ /* 0x000fe20000000800 */
[----:B------:R-:W-:Y:S01]  /*4b70*/  BSSY B0, `(.L_x_46) ;  /* 0x0000039000007945 */ /* 0x000fe20003800000 */
[----:B------:R-:W-:-:S04]  /*4b80*/  FMUL R6, R6, UR4 ;  /* 0x0000000406067c20 */ /* 0x000fc80008400000 */
        /* <DEDUP_REMOVED lines=32> */
[----:B------:R-:W-:Y:S06]  /*4d90*/  @!P0 BRA `(.L_x_47) ;  /* 0x0000000000588947 */ /* 0x000fec0003800000 */
[----:B------:R-:W-:Y:S01]  /*4da0*/  IADD3 R0, R8, 0x1800000, RZ ;  /* 0x0180000008007810 */ /* 0x000fe20007ffe0ff */
[----:B------:R-:W-:Y:S03]  /*4db0*/  BSSY B1, `(.L_x_48) ;  /* 0x000000d000017945 */ /* 0x000fe60003800000 */
[----:B------:R-:W-:-:S04]  /*4dc0*/  LOP3.LUT R0, R0, 0x7f800000, RZ, 0xc0, !PT ;  /* 0x7f80000000007812 */ /* 0x000fc800078ec0ff */
[----:B------:R-:W-:-:S13]  /*4dd0*/  ISETP.GT.U32.AND P0, PT, R0, 0x1ffffff, PT ;  /* 0x01ffffff0000780c */ /* 0x000fda0003f04070 */
[----:B------:R-:W-:Y:S05]  /*4de0*/  @P0 BRA `(.L_x_49) ;  /* 0x0000000000140947 */ /* 0x000fea0003800000 */
[----:B------:R-:W-:Y:S02]  /*4df0*/  MOV R3, R8 ;  /* 0x0000000800037202 */ /* 0x000fe40000000f00 */
[----:B------:R-:W-:-:S07]  /*4e00*/  MOV R14, 0x4e20 ;  /* 0x00004e20000e7802 */ /* 0x000fce0000000f00 */
[----:B------:R-:W-:Y:S05]  /*4e10*/  CALL.REL.NOINC `($__internal_0_$__cuda_sm20_rcp_rn_f32_slowpath) ;  /* 0x0000003400287944 */ /* 0x000fea0003c00000 */
[----:B------:R-:W-:Y:S01]  /*4e20*/  IMAD.MOV.U32 R10, RZ, RZ, R0 ;  /* 0x000000ffff0a7224 */ /* 0x000fe200078e0000 */
[----:B------:R-:W-:Y:S06]  /*4e30*/  BRA `(.L_x_50) ;  /* 0x0000000000107947 */ /* 0x000fec0003800000 */
.L_x_49:
[----:B------:R-:W1:Y:S02]  /*4e40*/  MUFU.RCP R3, R8 ;  /* 0x0000000800037308 */ /* 0x000e640000001000 */
[----:B-1----:R-:W-:-:S04]  /*4e50*/  FFMA R0, R8, R3, -1 ;  /* 0xbf80000008007423 */ /* 0x002fc80000000003 */
[----:B------:R-:W-:-:S04]  /*4e60*/  FADD.FTZ R0, -R0, -RZ ;  /* 0x800000ff00007221 */ /* 0x000fc80000010100 */
[----:B------:R-:W-:-:S07]  /*4e70*/  FFMA R10, R3, R0, R3 ;  /* 0x00000000030a7223 */ /* 0x000fce0000000003 */
.L_x_50:
[----:B------:R-:W-:Y:S05]  /*4e80*/  BSYNC B1 ;  /* 0x0000000000017941 */ /* 0x000fea0003800000 */
.L_x_48:
[----:B------:R-:W-:Y:S01]  /*4e90*/  FSETP.GEU.AND P0, PT, |R8|, 1.175494350822287508e-38, PT ;  /* 0x008000000800780b */ /* 0x000fe20003f0e200 */
[----:B------:R-:W-:-:S12]  /*4ea0*/  ULDC UR4, c[0x0][0x600] ;  /* 0x0001800000047ab9 */ /* 0x000fd80000000800 */
[----:B------:R-:W-:-:S04]  /*4eb0*/  @!P0 FMUL R8, R8, 16777216 ;  /* 0x4b80000008088820 */ /* 0x000fc80000400000 */
[----:B------:R-:W1:Y:S02]  /*4ec0*/  MUFU.LG2 R0, R8 ;  /* 0x0000000800007308 */ /* 0x000e640000000c00 */
[----:B-1----:R-:W-:-:S04]  /*4ed0*/  @!P0 FADD R0, R0, -24 ;  /* 0xc1c0000000008421 */ /* 0x002fc80000000000 */
[----:B------:R-:W-:-:S04]  /*4ee0*/  FMUL R0, R0, 0.69314718246459960938 ;  /* 0x3f31721800007820 */ /* 0x000fc80000400000 */
[----:B------:R-:W-:-:S07]  /*4ef0*/  FFMA R9, R5, UR4, R0 ;  /* 0x0000000405097c23 */ /* 0x000fce0008000000 */
.L_x_47:
[----:B------:R-:W-:Y:S05]  /*4f00*/  BSYNC B0 ;  /* 0x0000000000007941 */ /* 0x000fea0003800000 */
.L_x_46:
[----:B------:R-:W-:Y:S01]  /*4f10*/  SHF.L.U32 R0, R122, 0x1f, RZ ;  /* 0x0000001f7a007819 */ /* 0x000fe200000006ff */
[----:B------:R-:W-:Y:S01]  /*4f20*/  UISETP.NE.AND UP0, UPT, UR49, 0x1, UPT ;  /* 0x000000013100788c */ /* 0x000fe2000bf05270 */
[----:B------:R-:W-:Y:S01]  /*4f30*/  LOP3.LUT P0, RZ, R2, 0x3, RZ, 0xc0, !PT ;  /* 0x0000000302ff7812 */ /* 0x000fe2000780c0ff */
[----:B------:R-:W-:Y:S01]  /*4f40*/  UISETP.NE.AND UP1, UPT, UR49, 0x2, UPT ;  /* 0x000000023100788c */ /* 0x000fe2000bf25270 */
[----:B------:R-:W1:Y:S01]  /*4f50*/  SYNCS.PHASECHK.TRANS64.TRYWAIT P1, [UR40+0x8], R0 ;  /* 0x00000800ff0075a7 */ /* 0x000e620008020168 */
[----:B------:R-:W-:Y:S01]  /*4f60*/  ULDC UR4, c[0x0][0x608] ;  /* 0x0001820000047ab9 */ /* 0x000fe20000000800 */
[----:B------:R-:W-:Y:S01]  /*4f70*/  USHF.L.U32 UR42, UR42, 0x6, URZ ;  /* 0x000000062a2a7899 */ /* 0x000fe2000800063f */
[----:B------:R-:W-:-:S05]  /*4f80*/  FMUL R10, R10, UR4 ;  /* 0x000000040a0a7c20 */ /* 0x000fca0008400000 */
[----:B------:R-:W-:Y:S02]  /*4f90*/  @!UP0 ULOP3.LUT UP2, URZ, UR36, 0x2, URZ, 0xc0, !UPT ;  /* 0x00000002243f8892 */ /* 0x000fe4000f84c03f */
[----:B------:R-:W-:Y:S02]  /*4fa0*/  @!UP0 ULOP3.LUT UR36, UR36, 0x1, URZ, 0xc0, !UPT ;  /* 0x0000000124248892 */ /* 0x000fe4000f8ec03f */
[----:B------:R-:W-:Y:S02]  /*4fb0*/  @!UP0 USEL UR5, URZ, 0x1, UP2 ;  /* 0x000000013f058887 */ /* 0x000fe40009000000 */
[----:B------:R-:W-:Y:S02]  /*4fc0*/  @!UP1 UIADD3 UR6, UR36, 0x1, URZ ;  /* 0x0000000124069890 */ /* 0x000fe4000fffe03f */
[----:B------:R-:W-:Y:S02]  /*4fd0*/  @!UP0 ULOP3.LUT UR37, UR37, UR5, URZ, 0x3c, !UPT ;  /* 0x0000000525258292 */ /* 0x000fe4000f8e3c3f */
[----:B------:R-:W-:-:S02]  /*4fe0*/  @!UP1 UISETP.GT.U32.AND UP2, UPT, UR6, 0x1, UPT ;  /* 0x000000010600988c */ /* 0x000fc4000bf44070 */
[----:B------:R-:W-:Y:S02]  /*4ff0*/  @!UP1 ULOP3.LUT UR36, UR36, 0x1, URZ, 0xc, !UPT ;  /* 0x0000000124249892 */ /* 0x000fe4000f8e0c3f */
[----:B------:R-:W-:-:S04]  /*5000*/  @!UP1 USEL UR5, URZ, 0x1, !UP2 ;  /* 0x000000013f059887 */ /* 0x000fc8000d000000 */
[----:B------:R-:W-:Y:S01]  /*5010*/  @!UP1 ULOP3.LUT UR37, UR37, UR5, URZ, 0x3c, !UPT ;  /* 0x0000000525259292 */ /* 0x000fe2000f8e3c3f */
[----:B-1----:R-:W-:Y:S11]  /*5020*/  @!P1 BRA `(.L_x_51) ;  /* 0x0000002c00ac9947 */ /* 0x002ff60003800000 */
.L_x_118:
[----:B------:R-:W-:Y:S04]  /*5030*/  BSSY B0, `(.L_x_52) ;  /* 0x0000012000007945 */ /* 0x000fe80003800000 */
[----:B------:R-:W-:Y:S05]  /*5040*/  @P0 BRA `(.L_x_53) ;  /* 0x0000000000400947 */ /* 0x000fea0003800000 */
[----:B------:R-:W-:Y:S01]  /*5050*/  ULDC.64 UR4, c[0x0][0x688] ;  /* 0x0001a20000047ab9 */ /* 0x000fe20000000a00 */
[----:B------:R-:W-:Y:S01]  /*5060*/  IADD3 R5, R16, UR42, RZ ;  /* 0x0000002a10057c10 */ /* 0x000fe2000fffe0ff */
[----:B------:R-:W-:-:S03]  /*5070*/  UIMAD UR4, UR43, UR4, UR42 ;  /* 0x000000042b0472a4 */ /* 0x000fc6000f8e022a */
[----:B------:R-:W-:Y:S01]  /*5080*/  IADD3 R4, R5, 0x8, RZ ;  /* 0x0000000805047810 */ /* 0x000fe20007ffe0ff */
[----:B------:R-:W-:-:S03]  /*5090*/  UIMAD UR4, UR44, UR5, UR4 ;  /* 0x000000052c0472a4 */ /* 0x000fc6000f8e0204 */
[----:B------:R-:W-:Y:S02]  /*50a0*/  ULDC UR5, c[0x0][0x288] ;  /* 0x0000a20000057ab9 */ /* 0x000fe40000000800 */
[----:B------:R-:W-:Y:S01]  /*50b0*/  ISETP.GE.U32.AND P0, PT, R5, UR5, PT ;  /* 0x0000000505007c0c */ /* 0x000fe2000bf06070 */
[----:B-1----:R-:W-:Y:S01]  /*50c0*/  IMAD.U32 R3, RZ, RZ, UR4 ;  /* 0x00000004ff037e24 */ /* 0x002fe2000f8e00ff */
[----:B------:R-:W-:Y:S02]  /*50d0*/  IADD3 R0, P2, R16, UR4, RZ ;  /* 0x0000000410007c10 */ /* 0x000fe4000ff5e0ff */
[----:B------:R-:W-:Y:S01]  /*50e0*/  ISETP.GE.U32.AND P1, PT, R4, UR5, PT ;  /* 0x0000000504007c0c */ /* 0x000fe2000bf26070 */
[----:B------:R-:W-:Y:S01]  /*50f0*/  ULDC.64 UR4, c[0x0][0x680] ;  /* 0x0001a00000047ab9 */ /* 0x000fe20000000a00 */
[----:B------:R-:W-:Y:S02]  /*5100*/  LEA.HI.X.SX32 R3, R3, RZ, 0x1, P2 ;  /* 0x000000ff03037211 */ /* 0x000fe400010f0eff */
[----:B------:R-:W-:-:S04]  /*5110*/  LEA R4, P2, R0, UR4, 0x2 ;  /* 0x0000000400047c11 */ /* 0x000fc8000f8410ff */
[----:B------:R-:W-:-:S05]  /*5120*/  LEA.HI.X R5, R0, UR5, R3, 0x2, P2 ;  /* 0x0000000500057c11 */ /* 0x000fca00090f1403 */
[----:B------:R2:W-:Y:S04]  /*5130*/  @!P0 STG.E desc[UR52][R4.64], R11 ;  /* 0x0000000b04008986 */ /* 0x0005e8000c101934 */
[----:B------:R2:W-:Y:S02]  /*5140*/  @!P1 STG.E desc[UR52][R4.64+0x20], R9 ;  /* 0x0000200904009986 */ /* 0x0005e4000c101934 */
.L_x_53:
[----:B------:R-:W-:Y:S05]  /*5150*/  BSYNC B0 ;  /* 0x0000000000007941 */ /* 0x000fea0003800000 */
.L_x_52:
[----:B------:R-:W-:Y:S01]  /*5160*/  ULDC.64 UR4, c[0x0][0x730] ;  /* 0x0001cc0000047ab9 */ /* 0x000fe20000000a00 */
[-C--:B------:R-:W-:Y:S01]  /*5170*/  FMUL R26, R26, R10.reuse ;  /* 0x0000000a1a1a7220 */ /* 0x080fe20000400000 */
[----:B------:R-:W-:Y:S01]  /*5180*/  ISETP.NE.U32.AND P0, PT, RZ, UR4, PT ;  /* 0x00000004ff007c0c */ /* 0x000fe2000bf05070 */
[-C--:B------:R-:W-:Y:S01]  /*5190*/  FMUL R27, R27, R10.reuse ;  /* 0x0000000a1b1b7220 */ /* 0x080fe20000400000 */
[-C--:B------:R-:W-:Y:S01]  /*51a0*/  FMUL R30, R30, R10.reuse ;  /* 0x0000000a1e1e7220 */ /* 0x080fe20000400000 */
[-C--:B------:R-:W-:Y:S01]  /*51b0*/  FMUL R31, R31, R10.reuse ;  /* 0x0000000a1f1f7220 */ /* 0x080fe20000400000 */
[----:B------:R-:W-:Y:S01]  /*51c0*/  ISETP.NE.AND.EX P0, PT, RZ, UR5, PT, P0 ;  /* 0x00000005ff007c0c */ /* 0x000fe2000bf05300 */
        /* <DEDUP_REMOVED lines=28> */
[----:B------:R-:W-:Y:S06]  /*5390*/  @P0 BRA `(.L_x_54) ;  /* 0x0000000000240947 */ /* 0x000fec0003800000 */
[----:B------:R-:W-:Y:S02]  /*53a0*/  ULDC.64 UR4, c[0x0][0x728] ;  /* 0x0001ca0000047ab9 */ /* 0x000fe40000000a00 */
[----:B------:R-:W-:-:S04]  /*53b0*/  ISETP.NE.U32.AND P0, PT, RZ, UR4, PT ;  /* 0x00000004ff007c0c */ /* 0x000fc8000bf05070 */
[----:B------:R-:W-:-:S13]  /*53c0*/  ISETP.NE.AND.EX P0, PT, RZ, UR5, PT, P0 ;  /* 0x00000005ff007c0c */ /* 0x000fda000bf05300 */
[----:B------:R-:W-:Y:S05]  /*53d0*/  @!P0 BRA `(.L_x_55) ;  /* 0x00000000000c8947 */ /* 0x000fea0003800000 */
[----:B------:R-:W3:Y:S02]  /*53e0*/  LDC.64 R120, c[0x0][0x728] ;  /* 0x0001ca00ff787b82 */ /* 0x000ee40000000a00 */
[----:B---3--:R3:W5:Y:S01]  /*53f0*/  LDG.E R120, desc[UR52][R120.64] ;  /* 0x0000003478787981 */ /* 0x008762000c1e1900 */
[----:B------:R-:W-:Y:S05]  /*5400*/  BRA `(.L_x_54) ;  /* 0x0000000000087947 */ /* 0x000fea0003800000 */
.L_x_55:
[----:B------:R-:W-:Y:S02]  /*5410*/  ULDC UR4, c[0x0][0x720] ;  /* 0x0001c80000047ab9 */ /* 0x000fe40000000800 */
[----:B------:R-:W-:-:S07]  /*5420*/  MOV R120, UR4 ;  /* 0x0000000400787c02 */ /* 0x000fce0008000f00 */
.L_x_54:
[----:B-1----:R-:W-:-:S04]  /*5430*/  MOV R0, RZ ;  /* 0x000000ff00007202 */ /* 0x002fc80000000f00 */
[----:B------:R-:W-:-:S13]  /*5440*/  LOP3.LUT P0, RZ, R0, 0x1bf, RZ, 0xc0, !PT ;  /* 0x000001bf00ff7812 */ /* 0x000fda000780c0ff */
[----:B------:R-:W-:Y:S05]  /*5450*/  @!P0 BRA `(.L_x_56) ;  /* 0x0000000000408947 */ /* 0x000fea0003800000 */
[----:B------:R-:W-:Y:S01]  /*5460*/  MOV R0, 0x0 ;  /* 0x0000000000007802 */ /* 0x000fe20000000f00 */
[----:B------:R-:W-:Y:S01]  /*5470*/  ULDC.64 UR4, c[0x4][0x70] ;  /* 0x01001c0000047ab9 */ /* 0x000fe20000000a00 */
[----:B------:R-:W-:Y:S01]  /*5480*/  ULDC.64 UR6, c[0x4][0x8] ;  /* 0x0100020000067ab9 */ /* 0x000fe20000000a00 */
[----:B--2---:R-:W-:Y:S01]  /*5490*/  MOV R4, UR4 ;  /* 0x0000000400047c02 */ /* 0x004fe20008000f00 */
[----:B------:R1:W2:Y:S01]  /*54a0*/  LDC.64 R14, c[0x4][R0] ;  /* 0x01000000000e7b82 */ /* 0x0002a20000000a00 */
[----:B------:R-:W-:Y:S01]  /*54b0*/  IMAD.U32 R5, RZ, RZ, UR5 ;  /* 0x00000005ff057e24 */ /* 0x000fe2000f8e00ff */
[----:B------:R-:W-:Y:S01]  /*54c0*/  ULDC.64 UR4, c[0x4][0x78] ;  /* 0x01001e0000047ab9 */ /* 0x000fe20000000a00 */
[----:B------:R-:W-:Y:S01]  /*54d0*/  IMAD.U32 R10, RZ, RZ, UR6 ;  /* 0x00000006ff0a7e24 */ /* 0x000fe2000f8e00ff */
[----:B------:R-:W-:Y:S01]  /*54e0*/  MOV R6, UR4 ;  /* 0x0000000400067c02 */ /* 0x000fe20008000f00 */
[----:B------:R-:W-:Y:S01]  /*54f0*/  IMAD.MOV.U32 R12, RZ, RZ, 0x1 ;  /* 0x00000001ff0c7424 */ /* 0x000fe200078e00ff */
[----:B------:R-:W-:-:S02]  /*5500*/  MOV R7, UR5 ;  /* 0x0000000500077c02 */ /* 0x000fc40008000f00 */
[----:B------:R-:W-:Y:S02]  /*5510*/  MOV R11, UR7 ;  /* 0x00000007000b7c02 */ /* 0x000fe40008000f00 */
[----:B------:R-:W-:Y:S02]  /*5520*/  MOV R8, 0x70 ;  /* 0x0000007000087802 */ /* 0x000fe40000000f00 */
[----:B-1----:R-:W-:-:S07]  /*5530*/  MOV R13, RZ ;  /* 0x000000ff000d7202 */ /* 0x002fce0000000f00 */
[----:B------:R-:W-:-:S07]  /*5540*/  LEPC R20, `(.L_x_56) ;  /* 0x000000001014794e */ /* 0x000fce0000000000 */
[----:B--23-5:R-:W-:Y:S05]  /*5550*/  CALL.ABS.NOINC R14 ;  /* 0x000000000e007343 */ /* 0x02cfea0003c00000 */
.L_x_56:
[----:B------:R-:W-:-:S04]  /*5560*/  UIADD3 UR4, UR39, 0x1c000, URZ ;  /* 0x0001c00027047890 */ /* 0x000fc8000fffe03f */
[----:B------:R-:W-:-:S06]  /*5570*/  ULOP3.LUT UP0, URZ, UR4, 0x1b0, URZ, 0xc0, !UPT ;  /* 0x000001b0043f7892 */ /* 0x000fcc000f80c03f */
[----:B------:R-:W-:-:S13]  /*5580*/  PLOP3.LUT P0, PT, PT, PT, UP0, 0x80, 0x0 ;  /* 0x000000000000781c */ /* 0x000fda0003f0f008 */
        /* <DEDUP_REMOVED lines=8> */
[----:B------:R-:W-:Y:S01]  /*5610*/  MOV R6, UR6 ;  /* 0x0000000600067c02 */ /* 0x000fe20008000f00 */
[----:B------:R-:W-:Y:S01]  /*5620*/  IMAD.U32 R10, RZ, RZ, UR4 ;  /* 0x00000004ff0a7e24 */ /* 0x000fe2000f8e00ff */
[----:B------:R-:W-:Y:S01]  /*5630*/  MOV R7, UR7 ;  /* 0x0000000700077c02 */ /* 0x000fe20008000f00 */
[----:B------:R-:W-:Y:S01]  /*5640*/  IMAD.MOV.U32 R12, RZ, RZ, 0x1 ;  /* 0x00000001ff0c7424 */ /* 0x000fe200078e00ff */
[----:B------:R-:W-:-:S02]  /*5650*/  MOV R11, UR5 ;  /* 0x00000005000b7c02 */ /* 0x000fc40008000f00 */
[----:B------:R-:W-:Y:S02]  /*5660*/  MOV R8, 0x70 ;  /* 0x0000007000087802 */ /* 0x000fe40000000f00 */
[----:B-1----:R-:W-:-:S07]  /*5670*/  MOV R13, RZ ;  /* 0x000000ff000d7202 */ /* 0x002fce0000000f00 */
[----:B------:R-:W-:-:S07]  /*5680*/  LEPC R20, `(.L_x_57) ;  /* 0x000000001014794e */ /* 0x000fce0000000000 */
[----:B--23-5:R-:W-:Y:S05]  /*5690*/  CALL.ABS.NOINC R14 ;  /* 0x000000000e007343 */ /* 0x02cfea0003c00000 */
.L_x_57:
[----:B------:R-:W-:Y:S02]  /*56a0*/  ULDC.64 UR4, c[0x0][0x730] ;  /* 0x0001cc0000047ab9 */ /* 0x000fe40000000a00 */
[----:B------:R-:W-:Y:S01]  /*56b0*/  ISETP.NE.U32.AND P0, PT, RZ, UR4, PT ;  /* 0x00000004ff007c0c */ /* 0x000fe2000bf05070 */
[----:B------:R-:W-:-:S03]  /*56c0*/  ULDC UR4, c[0x0][0x720] ;  /* 0x0001c80000047ab9 */ /* 0x000fc60000000800 */
[----:B------:R-:W-:-:S04]  /*56d0*/  ISETP.NE.AND.EX P0, PT, RZ, UR5, PT, P0 ;  /* 0x00000005ff007c0c */ /* 0x000fc8000bf05300 */
[----:B-----5:R-:W-:Y:S02]  /*56e0*/  FSEL R88, R120, UR4, !P0 ;  /* 0x0000000478587c08 */ /* 0x020fe4000c000000 */
[----:B------:R-:W-:-:S03]  /*56f0*/  ISETP.GT.U32.AND P0, PT, R19, 0x3e, PT ;  /* 0x0000003e1300780c */ /* 0x000fc60003f04070 */
[-C--:B------:R-:W-:Y:S01]  /*5700*/  FMUL R6, R28, R88.reuse ;  /* 0x000000581c067220 */ /* 0x080fe20000400000 */
[-C--:B------:R-:W-:Y:S01]  /*5710*/  FMUL R7, R29, R88.reuse ;  /* 0x000000581d077220 */ /* 0x080fe20000400000 */
[-C--:B------:R-:W-:Y:S01]  /*5720*/  FMUL R8, R30, R88.reuse ;  /* 0x000000581e087220 */ /* 0x080fe20000400000 */
[-C--:B--2---:R-:W-:Y:S01]  /*5730*/  FMUL R9, R31, R88.reuse ;  /* 0x000000581f097220 */ /* 0x084fe20000400000 */
        /* <DEDUP_REMOVED lines=12> */
[----:B------:R-:W-:Y:S01]  /*5800*/  F2FP.F16.F32.PACK_AB R6, R7, R6 ;  /* 0x000000060706723e */ /* 0x000fe200000000ff */
[-C--:B------:R-:W-:Y:S01]  /*5810*/  FMUL R24, R41, R88.reuse ;  /* 0x0000005829187220 */ /* 0x080fe20000400000 */
[----:B------:R-:W-:Y:S01]  /*5820*/  FMUL R25, R40, R88 ;  /* 0x0000005828197220 */ /* 0x000fe20000400000 */
[----:B------:R-:W-:Y:S01]  /*5830*/  F2FP.F16.F32.PACK_AB R7, R9, R8 ;  /* 0x000000080907723e */ /* 0x000fe200000000ff */
        /* <DEDUP_REMOVED lines=51> */
[----:B------:R-:W-:Y:S01]  /*5b70*/  F2FP.F16.F32.PACK_AB R11, R21, R20 ;  /* 0x00000014150b723e */ /* 0x000fe200000000ff */
[----:B------:R-:W-:Y:S06]  /*5b80*/  @P0 BRA `(.L_x_58) ;  /* 0x0000000000040947 */ /* 0x000fec0003800000 */
[----:B------:R-:W-:-:S04]  /*5b90*/  DEPBAR.LE SB0, 0x1 ;  /* 0x000080400000791a */ /* 0x000fc80000000000 */
.L_x_58:
[----:B------:R-:W-:Y:S05]  /*5ba0*/  WARPSYNC.ALL ;  /* 0x0000000000007948 */ /* 0x000fea0003800000 */
[----:B------:R-:W-:Y:S01]  /*5bb0*/  BAR.SYNC.DEFER_BLOCKING 0x1, 0x80 ;  /* 0x0042000000007b1d */ /* 0x000fe20000010000 */
[----:B------:R-:W-:Y:S02]  /*5bc0*/  F2FP.F16.F32.PACK_AB R24, R24, R25 ;  /* 0x000000191818723e */ /* 0x000fe400000000ff */
[----:B------:R-:W-:Y:S02]  /*5bd0*/  F2FP.F16.F32.PACK_AB R32, R32, R33 ;  /* 0x000000212020723e */ /* 0x000fe400000000ff */
[----:B------:R-:W-:Y:S01]  /*5be0*/  F2FP.F16.F32.PACK_AB R25, R26, R27 ;  /* 0x0000001b1a19723e */ /* 0x000fe200000000ff */
[----:B------:R-:W-:Y:S01]  /*5bf0*/  BSSY B0, `(.L_x_59) ;  /* 0x0000017000007945 */ /* 0x000fe20003800000 */
[----:B------:R-:W-:-:S02]  /*5c00*/  F2FP.F16.F32.PACK_AB R33, R34, R35 ;  /* 0x000000232221723e */ /* 0x000fc400000000ff */
[----:B------:R-:W-:Y:S02]  /*5c10*/  F2FP.F16.F32.PACK_AB R26, R28, R29 ;  /* 0x0000001d1c1a723e */ /* 0x000fe400000000ff */
[----:B------:R-:W-:Y:S02]  /*5c20*/  F2FP.F16.F32.PACK_AB R27, R30, R31 ;  /* 0x0000001f1e1b723e */ /* 0x000fe400000000ff */
[----:B------:R-:W-:Y:S02]  /*5c30*/  F2FP.F16.F32.PACK_AB R34, R36, R37 ;  /* 0x000000252422723e */ /* 0x000fe400000000ff */
[----:B------:R-:W-:Y:S01]  /*5c40*/  F2FP.F16.F32.PACK_AB R35, R38, R39 ;  /* 0x000000272623723e */ /* 0x000fe200000000ff */
[----:B------:R1:W-:Y:S04]  /*5c50*/  STSM.16.M88.4 [R18+0x19e00], R4 ;  /* 0x019e000412007844 */ /* 0x0003e80000000200 */
[----:B------:R1:W-:Y:S01]  /*5c60*/  STSM.16.M88.4 [R22], R8 ;  /* 0x0000000816007844 */ /* 0x0003e20000000200 */
[----:B------:R-:W-:Y:S01]  /*5c70*/  @!PT LDS RZ, [RZ] ;  /* 0x00000000fffff984 */ /* 0x000fe20000000800 */
[----:B------:R-:W-:Y:S01]  /*5c80*/  @!PT LDS RZ, [RZ] ;  /* 0x00000000fffff984 */ /* 0x000fe20000000800 */
[----:B------:R-:W-:Y:S01]  /*5c90*/  @!PT LDS RZ, [RZ] ;  /* 0x00000000fffff984 */ /* 0x000fe20000000800 */
[----:B------:R-:W-:Y:S01]  /*5ca0*/  @!PT LDS RZ, [RZ] ;  /* 0x00000000fffff984 */ /* 0x000fe20000000800 */
[----:B------:R2:W-:Y:S06]  /*5cb0*/  MEMBAR.ALL.CTA ;  /* 0x0000000000007992 */ /* 0x0005ec0000008000 */
[----:B--2---:R-:W2:Y:S02]  /*5cc0*/  FENCE.VIEW.ASYNC.S ;  /* 0x00000000000073c6 */ /* 0x004ea40000000000 */
[----:B--2---:R-:W-:Y:S06]  /*5cd0*/  BAR.SYNC.DEFER_BLOCKING 0x1, 0x80 ;  /* 0x0042000000007b1d */ /* 0x004fec0000010000 */
[----:B------:R-:W-:Y:S05]  /*5ce0*/  @P0 BRA `(.L_x_60) ;  /* 0x00000000001c0947 */ /* 0x000fea0003800000 */
[----:B------:R-:W-:Y:S02]  /*5cf0*/  UIADD3 UR4, UP0, UR50, 0x670, URZ ;  /* 0x0000067032047890 */ /* 0x000fe4000ff1e03f */
[----:B------:R-:W-:Y:S02]  /*5d00*/  UIADD3 UR40, UR45, 0x19e00, URZ ;  /* 0x00019e002d287890 */ /* 0x000fe4000fffe03f */
[----:B------:R-:W-:Y:S01]  /*5d10*/  UIADD3.X UR5, URZ, UR51, URZ, UP0, !UPT ;  /* 0x000000333f057290 */ /* 0x000fe200087fe43f */
[----:B------:R-:W-:-:S08]  /*5d20*/  UMOV UR41, URZ ;  /* 0x0000003f00297c82 */ /* 0x000fd00008000000 */
[----:B------:R2:W-:Y:S01]  /*5d30*/  UTMASTG.4D [UR40], [UR4] ;  /* 0x00000028040073b5 */ /* 0x0005e20008018000 */
[----:B------:R0:W-:Y:S01]  /*5d40*/  UTMACMDFLUSH ;  /* 0x00000000000079b7 */ /* 0x0001e20000000000 */
[----:B--2---:R-:W-:-:S04]  /*5d50*/  DEPBAR.LE SB0, 0x1 ;  /* 0x000080400000791a */ /* 0x004fc80000000000 */
.L_x_60:
[----:B------:R-:W-:Y:S05]  /*5d60*/  BSYNC B0 ;  /* 0x0000000000007941 */ /* 0x000fea0003800000 */
.L_x_59:
[----:B------:R-:W-:Y:S01]  /*5d70*/  BAR.SYNC.DEFER_BLOCKING 0x1, 0x80 ;  /* 0x0042000000007b1d */ /* 0x000fe20000010000 */
[----:B------:R-:W-:Y:S02]  /*5d80*/  F2FP.F16.F32.PACK_AB R40, R40, R41 ;  /* 0x000000292828723e */ /* 0x000fe400000000ff */
[----:B------:R-:W-:Y:S02]  /*5d90*/  F2FP.F16.F32.PACK_AB R41, R42, R43 ;  /* 0x0000002b2a29723e */ /* 0x000fe400000000ff */
[----:B------:R-:W-:Y:S01]  /*5da0*/  F2FP.F16.F32.PACK_AB R64, R65, R64 ;  /* 0x000000404140723e */ /* 0x000fe200000000ff */
[----:B------:R-:W-:Y:S01]  /*5db0*/  BSSY B0, `(.L_x_61) ;  /* 0x0000017000007945 */ /* 0x000fe20003800000 */
[----:B------:R-:W-:Y:S02]  /*5dc0*/  F2FP.F16.F32.PACK_AB R42, R61, R60 ;  /* 0x0000003c3d2a723e */ /* 0x000fe400000000ff */
[----:B------:R-:W-:Y:S02]  /*5dd0*/  F2FP.F16.F32.PACK_AB R43, R44, R45 ;  /* 0x0000002d2c2b723e */ /* 0x000fe400000000ff */
[----:B------:R-:W-:-:S02]  /*5de0*/  F2FP.F16.F32.PACK_AB R65, R46, R47 ;  /* 0x0000002f2e41723e */ /* 0x000fc400000000ff */
[----:B------:R-:W-:Y:S02]  /*5df0*/  F2FP.F16.F32.PACK_AB R66, R69, R68 ;  /* 0x000000444542723e */ /* 0x000fe400000000ff */
[----:B------:R-:W-:Y:S01]  /*5e00*/  F2FP.F16.F32.PACK_AB R67, R48, R49 ;  /* 0x000000313043723e */ /* 0x000fe200000000ff */
[----:B------:R2:W-:Y:S04]  /*5e10*/  STSM.16.M88.4 [R18+0x1ae00], R24 ;  /* 0x01ae001812007844 */ /* 0x0005e80000000200 */
[----:B------:R2:W-:Y:S01]  /*5e20*/  STSM.16.M88.4 [R22+0x1000], R32 ;  /* 0x0010002016007844 */ /* 0x0005e20000000200 */
[----:B------:R-:W-:Y:S01]  /*5e30*/  @!PT LDS RZ, [RZ] ;  /* 0x00000000fffff984 */ /* 0x000fe20000000800 */
[----:B------:R-:W-:Y:S01]  /*5e40*/  @!PT LDS RZ, [RZ] ;  /* 0x00000000fffff984 */ /* 0x000fe20000000800 */
[----:B------:R-:W-:Y:S01]  /*5e50*/  @!PT LDS RZ, [RZ] ;  /* 0x00000000fffff984 */ /* 0x000fe20000000800 */
[----:B------:R-:W-:Y:S01]  /*5e60*/  @!PT LDS RZ, [RZ] ;  /* 0x00000000fffff984 */ /* 0x000fe20000000800 */
[----:B------:R4:W-:Y:S06]  /*5e70*/  MEMBAR.ALL.CTA ;  /* 0x0000000000007992 */ /* 0x0009ec0000008000 */
[----:B----4-:R-:W4:Y:S02]  /*5e80*/  FENCE.VIEW.ASYNC.S ;  /* 0x00000000000073c6 */ /* 0x010f240000000000 */
[----:B----4-:R-:W-:Y:S06]  /*5e90*/  BAR.SYNC.DEFER_BLOCKING 0x1, 0x80 ;  /* 0x0042000000007b1d */ /* 0x010fec0000010000 */
[----:B------:R-:W-:Y:S05]  /*5ea0*/  @P0 BRA `(.L_x_62) ;  /* 0x00000000001c0947 */ /* 0x000fea0003800000 */
[----:B------:R-:W-:Y:S02]  /*5eb0*/  UIADD3 UR4, UP0, UR50, 0x670, URZ ;  /* 0x0000067032047890 */ /* 0x000fe4000ff1e03f */
[----:B------:R-:W-:Y:S02]  /*5ec0*/  UIADD3 UR40, UR45, 0x1ae00, URZ ;  /* 0x0001ae002d287890 */ /* 0x000fe4000fffe03f */
[----:B------:R-:W-:Y:S01]  /*5ed0*/  UIADD3.X UR5, URZ, UR51, URZ, UP0, !UPT ;  /* 0x000000333f057290 */ /* 0x000fe200087fe43f */
[----:B------:R-:W-:-:S08]  /*5ee0*/  UMOV UR41, 0x20 ;  /* 0x0000002000297882 */ /* 0x000fd00000000000 */
[----:B------:R4:W-:Y:S01]  /*5ef0*/  UTMASTG.4D [UR40], [UR4] ;  /* 0x00000028040073b5 */ /* 0x0009e20008018000 */
[----:B------:R0:W-:Y:S01]  /*5f00*/  UTMACMDFLUSH ;  /* 0x00000000000079b7 */ /* 0x0001e20000000000 */
[----:B----4-:R-:W-:-:S04]  /*5f10*/  DEPBAR.LE SB0, 0x1 ;  /* 0x000080400000791a */ /* 0x010fc80000000000 */
.L_x_62:
[----:B------:R-:W-:Y:S05]  /*5f20*/  BSYNC B0 ;  /* 0x0000000000007941 */ /* 0x000fea0003800000 */
.L_x_61:
        /* <DEDUP_REMOVED lines=17> */
[----:B-----5:R-:W5:Y:S02]  /*6040*/  FENCE.VIEW.ASYNC.S ;  /* 0x00000000000073c6 */ /* 0x020f640000000000 */
[----:B-----5:R-:W-:Y:S06]  /*6050*/  BAR.SYNC.DEFER_BLOCKING 0x1, 0x80 ;  /* 0x0042000000007b1d */ /* 0x020fec0000010000 */
[----:B------:R-:W-:Y:S05]  /*6060*/  @P0 BRA `(.L_x_64) ;  /* 0x00000000001c0947 */ /* 0x000fea0003800000 */
[----:B------:R-:W-:Y:S02]  /*6070*/  UIADD3 UR4, UP0, UR50, 0x670, URZ ;  /* 0x0000067032047890 */ /* 0x000fe4000ff1e03f */
[----:B------:R-:W-:Y:S02]  /*6080*/  UIADD3 UR40, UR45, 0x19e00, URZ ;  /* 0x00019e002d287890 */ /* 0x000fe4000fffe03f */
[----:B------:R-:W-:Y:S01]  /*6090*/  UIADD3.X UR5, URZ, UR51, URZ, UP0, !UPT ;  /* 0x000000333f057290 */ /* 0x000fe200087fe43f */
[----:B------:R-:W-:-:S08]  /*60a0*/  UMOV UR41, 0x40 ;  /* 0x0000004000297882 */ /* 0x000fd00000000000 */
[----:B------:R1:W-:Y:S01]  /*60b0*/  UTMASTG.4D [UR40], [UR4] ;  /* 0x00000028040073b5 */ /* 0x0003e20008018000 */
[----:B------:R0:W-:Y:S01]  /*60c0*/  UTMACMDFLUSH ;  /* 0x00000000000079b7 */ /* 0x0001e20000000000 */
[----:B-1----:R-:W-:-:S04]  /*60d0*/  DEPBAR.LE SB0, 0x1 ;  /* 0x000080400000791a */ /* 0x002fc80000000000 */
.L_x_64:
[----:B------:R-:W-:Y:S05]  /*60e0*/  BSYNC B0 ;  /* 0x0000000000007941 */ /* 0x000fea0003800000 */
.L_x_63:
[----:B------:R-:W-:Y:S06]  /*60f0*/  BAR.SYNC.DEFER_BLOCKING 0x1, 0x80 ;  /* 0x0042000000007b1d */ /* 0x000fec0000010000 */
[----:B------:R-:W-:Y:S01]  /*6100*/  BSSY B0, `(.L_x_65) ;  /* 0x0000011000007945 */ /* 0x000fe20003800000 */
[----:B------:R1:W-:Y:S04]  /*6110*/  STSM.16.M88.4 [R18+0x1ae00], R72 ;  /* 0x01ae004812007844 */ /* 0x0003e80000000200 */
[----:B------:R1:W-:Y:S01]  /*6120*/  STSM.16.M88.4 [R22+0x1000], R80 ;  /* 0x0010005016007844 */ /* 0x0003e20000000200 */
        /* <DEDUP_REMOVED lines=12> */
[----:B------:R1:W-:Y:S02]  /*61f0*/  UTMASTG.4D [UR40], [UR4] ;  /* 0x00000028040073b5 */ /* 0x0003e40008018000 */
[----:B-1----:R0:W-:Y:S02]  /*6200*/  UTMACMDFLUSH ;  /* 0x00000000000079b7 */ /* 0x0021e40000000000 */
.L_x_66:
[----:B------:R-:W-:Y:S05]  /*6210*/  BSYNC B0 ;  /* 0x0000000000007941 */ /* 0x000fea0003800000 */
.L_x_65:
[----:B------:R-:W-:Y:S01]  /*6220*/  ULEA UR4, UR49, 0xfffffff8, 0x3 ;  /* 0xfffffff831047891 */ /* 0x000fe2000f8e183f */
[----:B------:R-:W-:-:S04]  /*6230*/  DEPBAR.LE SB0, 0x0 ;  /* 0x000080000000791a */ /* 0x000fc80000000000 */
[----:B------:R-:W-:Y:S01]  /*6240*/  ULOP3.LUT UR4, UR4, 0x8, URZ, 0xc0, !UPT ;  /* 0x0000000804047892 */ /* 0x000fe2000f8ec03f */
[----:B------:R-:W-:-:S03]  /*6250*/  LOP3.LUT R122, R122, 0x1, RZ, 0x3c, !PT ;  /* 0x000000017a7a7812 */ /* 0x000fc600078e3cff */
[----:B------:R-:W-:-:S06]  /*6260*/  ULOP3.LUT UR4, UR4, 0x18, URZ, 0x3c, !UPT ;  /* 0x0000001804047892 */ /* 0x000fcc000f8e3c3f */
[----:B------:R-:W-:Y:S01]  /*6270*/  MOV R0, UR4 ;  /* 0x0000000400007c02 */ /* 0x000fe20008000f00 */
[----:B------:R-:W-:Y:S02]  /*6280*/  ULDC UR4, c[0x0][0xc] ;  /* 0x0000030000047ab9 */ /* 0x000fe40000000800 */
[----:B------:R-:W-:Y:S01]  /*6290*/  VIADD R17, R17, UR4 ;  /* 0x0000000411117c36 */ /* 0x000fe20008000000 */
[----:B------:R-:W-:Y:S01]  /*62a0*/  ULDC UR4, c[0x0][0xa00] ;  /* 0x0002800000047ab9 */ /* 0x000fe20000000800 */
[----:B------:R1:W-:Y:S03]  /*62b0*/  SYNCS.ARRIVE.TRANS64.A1T0 RZ, [R0+UR39+0x20490], RZ ;  /* 0x020490ff00ff79a7 */ /* 0x0003e60008100027 */
[----:B------:R-:W-:-:S13]  /*62c0*/  ISETP.GE.AND P0, PT, R17, UR4, PT ;  /* 0x0000000411007c0c */ /* 0x000fda000bf06270 */
[----:B-1----:R-:W-:Y:S05]  /*62d0*/  @!P0 BRA `(.L_x_67) ;  /* 0xffffffa800c48947 */ /* 0x002fea000383ffff */
[----:B------:R-:W-:Y:S05]  /*62e0*/  EXIT ;  /* 0x000000000000794d */ /* 0x000fea0003800000 */
.L_x_6:
[----:B------:R-:W-:-:S08]  /*62f0*/  NOP ;  /* 0x0000000000007918 */ /* 0x000fd00000000000 */
[----:B------:R-:W2:-:S00]  /*6300*/  USETMAXREG.DEALLOC.CTAPOOL 0x18 ;  /* 0x00000018000079c8 */ /* 0x000e8000080e0500 */
[----:B------:R-:W-:-:S13]  /*6310*/  PLOP3.LUT P3, PT, PT, PT, UP0, 0x80, 0x0 ;  /* 0x000000000000781c */ /* 0x000fda0003f6f008 */
[----:B--2---:R-:W-:Y:S05]  /*6320*/  @!P3 BRA `(.L_x_68) ;  /* 0x000000080064b947 */ /* 0x004fea0003800000 */
[----:B------:R-:W-:-:S13]  /*6330*/  PLOP3.LUT P2, PT, PT, PT, UP1, 0x80, 0x0 ;  /* 0x000000000000781c */ /* 0x000fda0003f4f018 */
[----:B-1----:R-:W-:Y:S05]  /*6340*/  @P2 EXIT ;  /* 0x000000000000294d */ /* 0x002fea0003800000 */
[----:B------:R-:W-:Y:S02]  /*6350*/  ULDC UR4, c[0x0][0xa00] ;  /* 0x0002800000047ab9 */ /* 0x000fe40000000800 */
[----:B------:R-:W-:-:S13]  /*6360*/  ISETP.GE.AND P2, PT, R17, UR4, PT ;  /* 0x0000000411007c0c */ /* 0x000fda000bf46270 */
[----:B------:R-:W-:Y:S05]  /*6370*/  @P2 EXIT ;  /* 0x000000000000294d */ /* 0x000fea0003800000 */
[----:B------:R-:W-:Y:S01]  /*6380*/  LOP3.LUT P2, RZ, R2, 0x1f, RZ, 0xc0, !PT ;  /* 0x0000001f02ff7812 */ /* 0x000fe2000784c0ff */
[----:B------:R-:W-:Y:S01]  /*6390*/  BSSY B0, `(.L_x_69) ;  /* 0x0000091000007945 */ /* 0x000fe20003800000 */
[----:B------:R-:W-:Y:S01]  /*63a0*/  MOV R4, 0x1 ;  /* 0x0000000100047802 */ /* 0x000fe20000000f00 */
[----:B------:R-:W-:Y:S01]  /*63b0*/  IMAD.MOV.U32 R5, RZ, RZ, 0x1 ;  /* 0x00000001ff057424 */ /* 0x000fe200078e00ff */
[----:B------:R-:W-:Y:S01]  /*63c0*/  PLOP3.LUT P0, PT, P2, P0, PT, 0x2a, 0x0 ;  /* 0x000000000000781c */ /* 0x000fe20001700572 */
[----:B------:R-:W-:Y:S01]  /*63d0*/  ULOP3.LUT UR18, UR47, 0x2, URZ, 0xfc, !UPT ;  /* 0x000000022f127892 */ /* 0x000fe2000f8efc3f */
[----:B------:R-:W-:Y:S01]  /*63e0*/  MOV R0, RZ ;  /* 0x000000ff00007202 */ /* 0x000fe20000000f00 */
[----:B------:R-:W-:Y:S01]  /*63f0*/  ULDC UR19, c[0x0][0xc] ;  /* 0x0000030000137ab9 */ /* 0x000fe20000000800 */
[----:B------:R-:W-:Y:S01]  /*6400*/  ULDC.64 UR16, c[0x0][0x198] ;  /* 0x0000660000107ab9 */ /* 0x000fe20000000a00 */
[----:B------:R-:W-:-:S08]  /*6410*/  ULDC UR20, c[0x0][0xa00] ;  /* 0x0002800000147ab9 */ /* 0x000fd00000000800 */
.L_x_84:
[----:B------:R-:W1:Y:S01]  /*6420*/  LDC R6, c[0x0][0xa04] ;  /* 0x00028100ff067b82 */ /* 0x000e620000000800 */
[----:B------:R-:W-:Y:S01]  /*6430*/  MOV R7, R17 ;  /* 0x0000001100077202 */ /* 0x000fe20000000f00 */
[----:B------:R-:W-:-:S06]  /*6440*/  UMOV UR4, 0xffffffff ;  /* 0xffffffff00047882 */ /* 0x000fcc0000000000 */
[----:B------:R-:W2:Y:S08]  /*6450*/  LDC R10, c[0x0][0xa10] ;  /* 0x00028400ff0a7b82 */ /* 0x000eb00000000800 */
[----:B------:R-:W3:Y:S01]  /*6460*/  LDC R13, c[0x0][0xa1c] ;  /* 0x00028700ff0d7b82 */ /* 0x000ee20000000800 */
[----:B-1----:R-:W-:Y:S02]  /*6470*/  ISETP.NE.AND P2, PT, R6, 0x1, PT ;  /* 0x000000010600780c */ /* 0x002fe40003f45270 */
[----:B--2---:R-:W-:-:S11]  /*6480*/  ISETP.NE.AND P3, PT, R10, 0x1, PT ;  /* 0x000000010a00780c */ /* 0x004fd60003f65270 */
[----:B------:R-:W1:Y:S01]  /*6490*/  @P2 LDC.64 R8, c[0x0][0xa08] ;  /* 0x00028200ff082b82 */ /* 0x000e620000000a00 */
[----:B---3--:R-:W-:-:S07]  /*64a0*/  ISETP.NE.AND P4, PT, R13, 0x1, PT ;  /* 0x000000010d00780c */ /* 0x008fce0003f85270 */
[----:B------:R-:W2:Y:S08]  /*64b0*/  @P3 LDC R12, c[0x0][0xa14] ;  /* 0x00028500ff0c3b82 */ /* 0x000eb00000000800 */
[----:B------:R-:W3:Y:S08]  /*64c0*/  @P3 LDC R11, c[0x0][0xa18] ;  /* 0x00028600ff0b3b82 */ /* 0x000ef00000000800 */
[----:B------:R-:W4:Y:S01]  /*64d0*/  @P4 LDC.64 R2, c[0x0][0xa20] ;  /* 0x00028800ff024b82 */ /* 0x000f220000000a00 */
[----:B-1----:R-:W-:-:S05]  /*64e0*/  @P2 IMAD.HI.U32 R8, R17, R8, RZ ;  /* 0x0000000811082227 */ /* 0x002fca00078e00ff */
[----:B------:R-:W-:-:S04]  /*64f0*/  @P2 SHF.R.U32.HI R7, RZ, R9, R8 ;  /* 0x00000009ff072219 */ /* 0x000fc80000011608 */
[----:B------:R-:W-:Y:S01]  /*6500*/  MOV R9, R7 ;  /* 0x0000000700097202 */ /* 0x000fe20000000f00 */
[----:B--2---:R-:W-:-:S05]  /*6510*/  @P3 IMAD.HI.U32 R8, R7, R12, RZ ;  /* 0x0000000c07083227 */ /* 0x004fca00078e00ff */
[----:B---3--:R-:W-:-:S05]  /*6520*/  @P3 SHF.R.U32.HI R9, RZ, R11, R8 ;  /* 0x0000000bff093219 */ /* 0x008fca0000011608 */
[----:B----4-:R-:W-:-:S04]  /*6530*/  @P4 IMAD.HI.U32 R8, R9, R2, RZ ;  /* 0x0000000209084227 */ /* 0x010fc800078e00ff */
[----:B------:R-:W-:Y:S01]  /*6540*/  IMAD.MOV.U32 R2, RZ, RZ, R9 ;  /* 0x000000ffff027224 */ /* 0x000fe200078e0009 */
[----:B------:R-:W-:Y:S02]  /*6550*/  @P4 SHF.R.U32.HI R2, RZ, R3, R8 ;  /* 0x00000003ff024219 */ /* 0x000fe40000011608 */
[----:B------:R-:W-:Y:S02]  /*6560*/  IADD3 R3, -R9, RZ, RZ ;  /* 0x000000ff09037210 */ /* 0x000fe40007ffe1ff */
[----:B------:R-:W-:-:S03]  /*6570*/  IADD3 R2, -R2, RZ, RZ ;  /* 0x000000ff02027210 */ /* 0x000fc60007ffe1ff */
[----:B------:R-:W-:Y:S02]  /*6580*/  IMAD R10, R10, R3, R7 ;  /* 0x000000030a0a7224 */ /* 0x000fe400078e0207 */
[----:B------:R-:W-:Y:S01]  /*6590*/  IMAD R2, R13, R2, R9 ;  /* 0x000000020d027224 */ /* 0x000fe200078e0209 */
[----:B------:R-:W-:Y:S06]  /*65a0*/  BRA.DIV UR4, `(.L_x_70) ;  /* 0x0000001a04647947 */ /* 0x000fec000b800000 */
[----:B------:R-:W-:-:S13]  /*65b0*/  ELECT P6, URZ, PT ;  /* 0x00000000003f782f */ /* 0x000fda00038c0000 */
.L_x_121:
[----:B------:R-:W-:Y:S01]  /*65c0*/  IMAD.MOV R3, RZ, RZ, -R7 ;  /* 0x000000ffff037224 */ /* 0x000fe200078e0a07 */
[----:B------:R-:W-:Y:S03]  /*65d0*/  BSSY B1, `(.L_x_71) ;  /* 0x000002f000017945 */ /* 0x000fe60003800000 */
[----:B------:R-:W-:Y:S01]  /*65e0*/  IMAD R3, R6, R3, R17 ;  /* 0x0000000306037224 */ /* 0x000fe200078e0211 */
[----:B------:R-:W-:-:S04]  /*65f0*/  MOV R6, RZ ;  /* 0x000000ff00067202 */ /* 0x000fc80000000f00 */
[----:B------:R-:W-:Y:S01]  /*6600*/  SHF.L.U32 R3, R3, 0x7, RZ ;  /* 0x0000000703037819 */ /* 0x000fe200000006ff */
[----:B------:R-:W-:Y:S06]  /*6610*/  @!P6 BRA `(.L_x_72) ;  /* 0x0000000000a8e947 */ /* 0x000fec0003800000 */
[----:B------:R-:W1:Y:S01]  /*6620*/  S2R R7, SR_CgaCtaId ;  /* 0x0000000000077919 */ /* 0x000e620000008800 */
[----:B------:R-:W-:-:S04]  /*6630*/  MOV R6, 0x400 ;  /* 0x0000040000067802 */ /* 0x000fc80000000f00 */
[----:B-1----:R-:W-:Y:S02]  /*6640*/  LEA R9, R7, R6, 0x18 ;  /* 0x0000000607097211 */ /* 0x002fe400078ec0ff */
[----:B------:R-:W-:-:S03]  /*6650*/  SHF.L.U32 R6, R5, 0x1f, RZ ;  /* 0x0000001f05067819 */ /* 0x000fc600000006ff */
[----:B------:R-:W-:-:S04]  /*6660*/  IMAD R7, R0, 0x8, R9 ;  /* 0x0000000800077824 */ /* 0x000fc800078e0209 */
[----:B------:R-:W1:Y:S02]  /*6670*/  SYNCS.PHASECHK.TRANS64.TRYWAIT P2, [R7+URZ+0x20460], R6 ;  /* 0x02046006070075a7 */ /* 0x000e64000804017f */
[----:B-1----:R-:W-:Y:S05]  /*6680*/  @!P2 BRA `(.L_x_73) ;  /* 0x00000018004ca947 */ /* 0x002fea0003800000 */
.L_x_122:
[----:B------:R-:W-:Y:S01]  /*6690*/  UPRMT UR4, UR18, 0x9910, URZ ;  /* 0x0000991012047896 */ /* 0x000fe2000800003f */
[----:B-1----:R-:W-:-:S03]  /*66a0*/  @P1 MOV R6, 0x4000 ;  /* 0x0000400000061802 */ /* 0x002fc60000000f00 */
[----:B------:R-:W-:Y:S01]  /*66b0*/  UISETP.NE.AND UP0, UPT, UR4, 0x2, UPT ;  /* 0x000000020400788c */ /* 0x000fe2000bf05270 */
[----:B------:R1:W-:Y:S05]  /*66c0*/  @P1 SYNCS.ARRIVE.TRANS64 RZ, [R7+URZ+0x20450], R6 ;  /* 0x0204500607ff19a7 */ /* 0x0003ea000800003f */
[----:B------:R-:W-:-:S13]  /*66d0*/  PLOP3.LUT P2, PT, PT, PT, UP0, 0x80, 0x0 ;  /* 0x000000000000781c */ /* 0x000fda0003f4f008 */
[----:B-1----:R-:W-:Y:S05]  /*66e0*/  @P2 BRA `(.L_x_74) ;  /* 0x0000000000042947 */ /* 0x002fea0003800000 */
[----:B------:R-:W-:Y:S01]  /*66f0*/  BPT.TRAP 0x1 ;  /* 0x000000040000795c */ /* 0x000fe20000300000 */
.L_x_74:
[----:B------:R-:W-:Y:S05]  /*6700*/  @P0 BRA `(.L_x_75) ;  /* 0x0000000000040947 */ /* 0x000fea0003800000 */
[----:B------:R-:W-:Y:S01]  /*6710*/  BPT.TRAP 0x1 ;  /* 0x000000040000795c */ /* 0x000fe20000300000 */
.L_x_75:
[----:B------:R-:W-:Y:S01]  /*6720*/  R2UR UR5, R9 ;  /* 0x00000000090572ca */ /* 0x000fe200000e0000 */
[----:B------:R-:W-:Y:S01]  /*6730*/  UIADD3 UR4, UP0, UR16, 0xf0, URZ ;  /* 0x000000f010047890 */ /* 0x000fe2000ff1e03f */
[----:B------:R-:W-:Y:S01]  /*6740*/  R2UR UR8, R0 ;  /* 0x00000000000872ca */ /* 0x000fe200000e0000 */
[----:B------:R-:W-:Y:S01]  /*6750*/  UMOV UR10, URZ ;  /* 0x0000003f000a7c82 */ /* 0x000fe20008000000 */
[----:B------:R-:W-:Y:S01]  /*6760*/  R2UR UR9, R7 ;  /* 0x00000000070972ca */ /* 0x000fe200000e0000 */
[----:B------:R-:W-:Y:S01]  /*6770*/  UMOV UR6, 0x0 ;  /* 0x0000000000067882 */ /* 0x000fe20000000000 */
[----:B------:R-:W-:Y:S01]  /*6780*/  R2UR UR11, R3 ;  /* 0x00000000030b72ca */ /* 0x000fe200000e0000 */
[----:B------:R-:W-:Y:S01]  /*6790*/  UMOV UR7, 0x10000000 ;  /* 0x1000000000077882 */ /* 0x000fe20000000000 */
[----:B------:R-:W-:Y:S01]  /*67a0*/  R2UR UR12, R10 ;  /* 0x000000000a0c72ca */ /* 0x000fe200000e0000 */
[----:B------:R-:W-:Y:S01]  /*67b0*/  UMOV UR15, 0x40 ;  /* 0x00000040000f7882 */ /* 0x000fe20000000000 */
[----:B------:R-:W-:-:S02]  /*67c0*/  R2UR UR13, R2 ;  /* 0x00000000020d72ca */ /* 0x000fc400000e0000 */
[----:B------:R-:W-:-:S03]  /*67d0*/  IADD3 R0, R0, 0x1, RZ ;  /* 0x0000000100007810 */ /* 0x000fc60007ffe0ff */
[----:B------:R-:W-:Y:S01]  /*67e0*/  ULEA UR8, UR8, UR5, 0xe ;  /* 0x0000000508087291 */ /* 0x000fe2000f8e703f */
[C---:B------:R-:W-:Y:S01]  /*67f0*/  ISETP.NE.AND P2, PT, R0.reuse, 0x2, PT ;  /* 0x000000020000780c */ /* 0x040fe20003f45270 */
[----:B------:R-:W-:Y:S02]  /*6800*/  UIADD3 UR9, UR9, 0x20450, URZ ;  /* 0x0002045009097890 */ /* 0x000fe4000fffe03f */
[----:B------:R-:W-:Y:S01]  /*6810*/  UIADD3.X UR5, URZ, UR17, URZ, UP0, !UPT ;  /* 0x000000113f057290 */ /* 0x000fe200087fe43f */
[----:B------:R-:W-:Y:S01]  /*6820*/  SEL R6, RZ, 0x1, P2 ;  /* 0x00000001ff067807 */ /* 0x000fe20001000000 */
[----:B------:R-:W-:Y:S01]  /*6830*/  UIADD3 UR14, UR8, 0x2000, URZ ;  /* 0x00002000080e7890 */ /* 0x000fe2000fffe03f */
[----:B------:R-:W-:Y:S02]  /*6840*/  SEL R0, R0, RZ, P2 ;  /* 0x000000ff00007207 */ /* 0x000fe40001000000 */
[----:B------:R-:W-:Y:S01]  /*6850*/  LOP3.LUT R5, R5, R6, RZ, 0x3c, !PT ;  /* 0x0000000605057212 */ /* 0x000fe200078e3cff */
[----:B------:R-:W-:-:S03]  /*6860*/  IMAD.MOV.U32 R6, RZ, RZ, 0x40 ;  /* 0x00000040ff067424 */ /* 0x000fc600078e00ff */
[----:B------:R1:W-:Y:S02]  /*6870*/  UTMALDG.4D [UR8], [UR4], desc[UR6] ;  /* 0x00000608040075b4 */ /* 0x0003e40008019000 */
[----:B-1----:R-:W-:Y:S01]  /*6880*/  UMOV UR8, UR14 ;  /* 0x0000000e00087c82 */ /* 0x002fe20008000000 */
[----:B------:R-:W-:Y:S02]  /*6890*/  UMOV UR10, UR15 ;  /* 0x0000000f000a7c82 */ /* 0x000fe40008000000 */
[----:B------:R1:W-:Y:S02]  /*68a0*/  UTMALDG.4D [UR8], [UR4], desc[UR6] ;  /* 0x00000608040075b4 */ /* 0x0003e40008019000 */
[----:B-1----:R-:W-:Y:S01]  /*68b0*/  NOP ;  /* 0x0000000000007918 */ /* 0x002fe20000000000 */
.L_x_72:
[----:B------:R-:W-:Y:S05]  /*68c0*/  BSYNC B1 ;  /* 0x0000000000017941 */ /* 0x000fea0003800000 */
.L_x_71:
[----:B------:R-:W-:Y:S01]  /*68d0*/  LOP3.LUT P2, RZ, R4, 0xff, RZ, 0xc0, !PT ;  /* 0x000000ff04ff7812 */ /* 0x000fe2000784c0ff */
[----:B------:R-:W-:-:S12]  /*68e0*/  BSSY B1, `(.L_x_76) ;  /* 0x0000009000017945 */ /* 0x000fd80003800000 */
[----:B------:R-:W-:Y:S05]  /*68f0*/  @!P2 BRA `(.L_x_77) ;  /* 0x00000000001ca947 */ /* 0x000fea0003800000 */
[----:B------:R-:W1:Y:S01]  /*6900*/  S2R R7, SR_CgaCtaId ;  /* 0x0000000000077919 */ /* 0x000e620000008800 */
[----:B------:R-:W-:-:S04]  /*6910*/  MOV R4, 0x400 ;  /* 0x0000040000047802 */ /* 0x000fc80000000f00 */
[----:B-1----:R-:W-:Y:S02]  /*6920*/  LEA R7, R7, R4, 0x18 ;  /* 0x0000000407077211 */ /* 0x002fe400078ec0ff */
[----:B------:R-:W-:Y:S02]  /*6930*/  SHF.L.U32 R4, RZ, 0x1f, RZ ;  /* 0x0000001fff047819 */ /* 0x000fe400000006ff */
[----:B------:R1:W-:Y:S02]  /*6940*/  SYNCS.ARRIVE.TRANS64.A1T0 RZ, [R7+URZ+0x204b0], RZ ;  /* 0x0204b0ff07ff79a7 */ /* 0x0003e4000810003f */
[----:B------:R-:W2:Y:S02]  /*6950*/  SYNCS.PHASECHK.TRANS64.TRYWAIT P2, [R7+URZ+0x204b0], R4 ;  /* 0x0204b004070075a7 */ /* 0x000ea4000804017f */
[----:B-12---:R-:W-:Y:S05]  /*6960*/  @!P2 BRA `(.L_x_78) ;  /* 0x0000001400a8a947 */ /* 0x006fea0003800000 */
.L_x_77:
[----:B------:R-:W-:Y:S05]  /*6970*/  BSYNC B1 ;  /* 0x0000000000017941 */ /* 0x000fea0003800000 */
.L_x_76:
[----:B------:R-:W-:Y:S04]  /*6980*/  BSSY B1, `(.L_x_79) ;  /* 0x000002d000017945 */ /* 0x000fe80003800000 */
[----:B------:R-:W-:Y:S05]  /*6990*/  @!P6 BRA `(.L_x_80) ;  /* 0x0000000000ace947 */ /* 0x000fea0003800000 */
[----:B-1----:R-:W1:Y:S01]  /*69a0*/  S2R R7, SR_CgaCtaId ;  /* 0x0000000000077919 */ /* 0x002e620000008800 */
[----:B------:R-:W-:Y:S02]  /*69b0*/  MOV R4, 0x400 ;  /* 0x0000040000047802 */ /* 0x000fe40000000f00 */
[----:B------:R-:W-:Y:S02]  /*69c0*/  SHF.L.U32 R9, R5, 0x1f, RZ ;  /* 0x0000001f05097819 */ /* 0x000fe400000006ff */
[----:B-1----:R-:W-:-:S04]  /*69d0*/  LEA R7, R7, R4, 0x18 ;  /* 0x0000000407077211 */ /* 0x002fc800078ec0ff */
[----:B------:R-:W-:-:S04]  /*69e0*/  LEA R4, R0, R7, 0x3 ;  /* 0x0000000700047211 */ /* 0x000fc800078e18ff */
[----:B------:R-:W1:Y:S02]  /*69f0*/  SYNCS.PHASECHK.TRANS64.TRYWAIT P2, [R4+URZ+0x20460], R9 ;  /* 0x02046009040075a7 */ /* 0x000e64000804017f */
[----:B-1----:R-:W-:Y:S05]  /*6a00*/  @!P2 BRA `(.L_x_81) ;  /* 0x000000140094a947 */ /* 0x002fea0003800000 */
.L_x_123:
[----:B------:R-:W-:Y:S01]  /*6a10*/  UPRMT UR4, UR18, 0x9910, URZ ;  /* 0x0000991012047896 */ /* 0x000fe2000800003f */
[----:B-1----:R-:W-:-:S03]  /*6a20*/  @P1 MOV R9, 0x4000 ;  /* 0x0000400000091802 */ /* 0x002fc60000000f00 */
[----:B------:R-:W-:Y:S01]  /*6a30*/  UISETP.NE.AND UP0, UPT, UR4, 0x2, UPT ;  /* 0x000000020400788c */ /* 0x000fe2000bf05270 */
[----:B------:R1:W-:Y:S05]  /*6a40*/  @P1 SYNCS.ARRIVE.TRANS64 RZ, [R4+URZ+0x20450], R9 ;  /* 0x0204500904ff19a7 */ /* 0x0003ea000800003f */
[----:B------:R-:W-:-:S13]  /*6a50*/  PLOP3.LUT P2, PT, PT, PT, UP0, 0x80, 0x0 ;  /* 0x000000000000781c */ /* 0x000fda0003f4f008 */
[----:B-1----:R-:W-:Y:S05]  /*6a60*/  @P2 BRA `(.L_x_82) ;  /* 0x0000000000042947 */ /* 0x002fea0003800000 */
[----:B------:R-:W-:Y:S01]  /*6a70*/  BPT.TRAP 0x1 ;  /* 0x000000040000795c */ /* 0x000fe20000300000 */
.L_x_82:
[----:B------:R-:W-:Y:S05]  /*6a80*/  @P0 BRA `(.L_x_83) ;  /* 0x0000000000040947 */ /* 0x000fea0003800000 */
[----:B------:R-:W-:Y:S01]  /*6a90*/  BPT.TRAP 0x1 ;  /* 0x000000040000795c */ /* 0x000fe20000300000 */
.L_x_83:
        /* <DEDUP_REMOVED lines=9> */
[----:B------:R-:W-:Y:S01]  /*6b30*/  VIADD R0, R0, 0x1 ;  /* 0x0000000100007836 */ /* 0x000fe20000000000 */
[----:B------:R-:W-:-:S02]  /*6b40*/  R2UR UR12, R10 ;  /* 0x000000000a0c72ca */ /* 0x000fc400000e0000 */
[----:B------:R-:W-:Y:S02]  /*6b50*/  R2UR UR13, R2 ;  /* 0x00000000020d72ca */ /* 0x000fe400000e0000 */
[C---:B------:R-:W-:Y:S01]  /*6b60*/  ISETP.NE.AND P2, PT, R0.reuse, 0x2, PT ;  /* 0x000000020000780c */ /* 0x040fe20003f45270 */
[----:B------:R-:W-:Y:S02]  /*6b70*/  ULEA UR8, UR8, UR5, 0xe ;  /* 0x0000000508087291 */ /* 0x000fe4000f8e703f */
[----:B------:R-:W-:Y:S01]  /*6b80*/  UIADD3.X UR5, URZ, UR17, URZ, UP0, !UPT ;  /* 0x000000113f057290 */ /* 0x000fe200087fe43f */
[----:B------:R-:W-:Y:S01]  /*6b90*/  SEL R2, RZ, 0x1, P2 ;  /* 0x00000001ff027807 */ /* 0x000fe20001000000 */
[----:B------:R-:W-:Y:S01]  /*6ba0*/  UIADD3 UR11, UR11, UR6, URZ ;  /* 0x000000060b0b7290 */ /* 0x000fe2000fffe03f */
[----:B------:R-:W-:Y:S01]  /*6bb0*/  SEL R0, R0, RZ, P2 ;  /* 0x000000ff00007207 */ /* 0x000fe20001000000 */
[----:B------:R-:W-:Y:S01]  /*6bc0*/  UIADD3 UR9, UR9, 0x20450, URZ ;  /* 0x0002045009097890 */ /* 0x000fe2000fffe03f */
[----:B------:R-:W-:Y:S01]  /*6bd0*/  LOP3.LUT R5, R5, R2, RZ, 0x3c, !PT ;  /* 0x0000000205057212 */ /* 0x000fe200078e3cff */
[----:B------:R-:W-:Y:S01]  /*6be0*/  UIADD3 UR14, UR8, 0x2000, URZ ;  /* 0x00002000080e7890 */ /* 0x000fe2000fffe03f */
[----:B------:R-:W-:-:S06]  /*6bf0*/  UMOV UR6, 0x0 ;  /* 0x0000000000067882 */ /* 0x000fcc0000000000 */
[----:B------:R1:W-:Y:S02]  /*6c00*/  UTMALDG.4D [UR8], [UR4], desc[UR6] ;  /* 0x00000608040075b4 */ /* 0x0003e40008019000 */
[----:B-1----:R-:W-:Y:S01]  /*6c10*/  UMOV UR8, UR14 ;  /* 0x0000000e00087c82 */ /* 0x002fe20008000000 */
[----:B------:R-:W-:Y:S02]  /*6c20*/  UMOV UR10, UR15 ;  /* 0x0000000f000a7c82 */ /* 0x000fe40008000000 */
[----:B------:R2:W-:Y:S02]  /*6c30*/  UTMALDG.4D [UR8], [UR4], desc[UR6] ;  /* 0x00000608040075b4 */ /* 0x0005e40008019000 */
[----:B--2---:R-:W-:Y:S01]  /*6c40*/  NOP ;  /* 0x0000000000007918 */ /* 0x004fe20000000000 */
.L_x_80:
[----:B------:R-:W-:Y:S05]  /*6c50*/  BSYNC B1 ;  /* 0x0000000000017941 */ /* 0x000fea0003800000 */
.L_x_79:
[----:B------:R-:W-:Y:S02]  /*6c60*/  IADD3 R17, R17, UR19, RZ ;  /* 0x0000001311117c10 */ /* 0x000fe4000fffe0ff */
[----:B-1----:R-:W-:Y:S02]  /*6c70*/  PRMT R4, RZ, 0x7610, R4 ;  /* 0x00007610ff047816 */ /* 0x002fe40000000004 */
[----:B------:R-:W-:-:S13]  /*6c80*/  ISETP.GE.AND P2, PT, R17, UR20, PT ;  /* 0x0000001411007c0c */ /* 0x000fda000bf46270 */
[----:B------:R-:W-:Y:S05]  /*6c90*/  @!P2 BRA `(.L_x_84) ;  /* 0xfffffff400e0a947 */ /* 0x000fea000383ffff */
[----:B------:R-:W-:Y:S05]  /*6ca0*/  BSYNC B0 ;  /* 0x0000000000007941 */ /* 0x000fea0003800000 */
.L_x_69:
[----:B------:R-:W-:Y:S05]  /*6cb0*/  EXIT ;  /* 0x000000000000794d */ /* 0x000fea0003800000 */
.L_x_68:
[----:B-1----:R-:W-:Y:S02]  /*6cc0*/  ULDC UR4, c[0x0][0xa00] ;  /* 0x0002800000047ab9 */ /* 0x002fe40000000800 */
[----:B------:R-:W-:-:S13]  /*6cd0*/  ISETP.GE.AND P0, PT, R17, UR4, PT ;  /* 0x0000000411007c0c */ /* 0x000fda000bf06270 */
[----:B------:R-:W-:Y:S05]  /*6ce0*/  @P0 EXIT ;  /* 0x000000000000094d */ /* 0x000fea0003800000 */
[----:B------:R-:W-:Y:S01]  /*6cf0*/  LOP3.LUT P0, RZ, R2, 0x1f, RZ, 0xc0, !PT ;  /* 0x0000001f02ff7812 */ /* 0x000fe2000780c0ff */
[----:B------:R-:W-:Y:S01]  /*6d00*/  BSSY B0, `(.L_x_85) ;  /* 0x00000f8000007945 */ /* 0x000fe20003800000 */
[----:B------:R-:W-:Y:S01]  /*6d10*/  MOV R4, 0x1 ;  /* 0x0000000100047802 */ /* 0x000fe20000000f00 */
[----:B------:R-:W-:Y:S01]  /*6d20*/  IMAD.MOV.U32 R5, RZ, RZ, RZ ;  /* 0x000000ffff057224 */ /* 0x000fe200078e00ff */
[----:B------:R-:W-:Y:S01]  /*6d30*/  PLOP3.LUT P0, PT, P0, P2, PT, 0x2a, 0x0 ;  /* 0x000000000000781c */ /* 0x000fe20000704572 */
[----:B------:R-:W-:Y:S01]  /*6d40*/  ULOP3.LUT UR19, UR48, 0x2, URZ, 0xfc, !UPT ;  /* 0x0000000230137892 */ /* 0x000fe2000f8efc3f */
[----:B------:R-:W-:Y:S01]  /*6d50*/  MOV R0, 0x1 ;  /* 0x0000000100007802 */ /* 0x000fe20000000f00 */
[----:B------:R-:W-:Y:S01]  /*6d60*/  ULDC.64 UR16, c[0x0][0x198] ;  /* 0x0000660000107ab9 */ /* 0x000fe20000000a00 */
[----:B------:R-:W-:-:S09]  /*6d70*/  ULDC UR20, c[0x0][0xc] ;  /* 0x0000030000147ab9 */ /* 0x000fd20000000800 */
.L_x_112:
[----:B------:R-:W1:Y:S01]  /*6d80*/  LDC R2, c[0x0][0xa04] ;  /* 0x00028100ff027b82 */ /* 0x000e620000000800 */
[----:B------:R-:W-:-:S07]  /*6d90*/  UMOV UR4, 0xffffffff ;  /* 0xffffffff00047882 */ /* 0x000fce0000000000 */
        /* <DEDUP_REMOVED lines=9> */
[----:B-1----:R-:W-:Y:S01]  /*6e30*/  @P3 IMAD.HI.U32 R10, R17, R6, RZ ;  /* 0x00000006110a3227 */ /* 0x002fe200078e00ff */
[----:B------:R-:W-:-:S04]  /*6e40*/  MOV R6, R17 ;  /* 0x0000001100067202 */ /* 0x000fc80000000f00 */
[----:B------:R-:W-:-:S05]  /*6e50*/  @P3 SHF.R.U32.HI R6, RZ, R7, R10 ;  /* 0x00000007ff063219 */ /* 0x000fca000001160a */
[----:B--2---:R-:W-:-:S04]  /*6e60*/  @P4 IMAD.HI.U32 R9, R6, R9, RZ ;  /* 0x0000000906094227 */ /* 0x004fc800078e00ff */
[----:B------:R-:W-:Y:S01]  /*6e70*/  IMAD.MOV.U32 R7, RZ, RZ, R6 ;  /* 0x000000ffff077224 */ /* 0x000fe200078e0006 */
[----:B---3--:R-:W-:-:S04]  /*6e80*/  @P4 SHF.R.U32.HI R7, RZ, R12, R9 ;  /* 0x0000000cff074219 */ /* 0x008fc80000011609 */
[----:B------:R-:W-:Y:S01]  /*6e90*/  MOV R9, R7 ;  /* 0x0000000700097202 */ /* 0x000fe20000000f00 */
[----:B----4-:R-:W-:-:S05]  /*6ea0*/  @P5 IMAD.HI.U32 R2, R7, R2, RZ ;  /* 0x0000000207025227 */ /* 0x010fca00078e00ff */
[----:B------:R-:W-:Y:S02]  /*6eb0*/  @P5 SHF.R.U32.HI R9, RZ, R3, R2 ;  /* 0x00000003ff095219 */ /* 0x000fe40000011602 */
[----:B------:R-:W-:-:S05]  /*6ec0*/  IADD3 R3, -R7, RZ, RZ ;  /* 0x000000ff07037210 */ /* 0x000fca0007ffe1ff */
[----:B------:R-:W-:Y:S02]  /*6ed0*/  IMAD R2, R11, R3, R6 ;  /* 0x000000030b027224 */ /* 0x000fe400078e0206 */
[----:B------:R-:W-:-:S04]  /*6ee0*/  IMAD.MOV R3, RZ, RZ, -R9 ;  /* 0x000000ffff037224 */ /* 0x000fc800078e0a09 */
[----:B------:R-:W-:Y:S01]  /*6ef0*/  IMAD R3, R8, R3, R7 ;  /* 0x0000000308037224 */ /* 0x000fe200078e0207 */
[----:B------:R-:W-:Y:S06]  /*6f00*/  BRA.DIV UR4, `(.L_x_86) ;  /* 0x0000001204687947 */ /* 0x000fec000b800000 */
[----:B------:R-:W-:-:S13]  /*6f10*/  ELECT P6, URZ, PT ;  /* 0x00000000003f782f */ /* 0x000fda00038c0000 */
.L_x_126:
[----:B------:R-:W1:Y:S01]  /*6f20*/  LDC R6, c[0x0][0x28c] ;  /* 0x0000a300ff067b82 */ /* 0x000e620000000800 */
[----:B------:R-:W-:Y:S01]  /*6f30*/  BSSY B1, `(.L_x_87) ;  /* 0x000002d000017945 */ /* 0x000fe20003800000 */
[----:B-1----:R-:W-:-:S13]  /*6f40*/  ISETP.GT.AND P3, PT, R6, RZ, P6 ;  /* 0x000000ff0600720c */ /* 0x002fda0003764270 */
[----:B------:R-:W-:Y:S05]  /*6f50*/  @!P3 BRA `(.L_x_88) ;  /* 0x0000000000a8b947 */ /* 0x000fea0003800000 */
[----:B------:R-:W1:Y:S01]  /*6f60*/  S2R R8, SR_CgaCtaId ;  /* 0x0000000000087919 */ /* 0x000e620000008800 */
[----:B------:R-:W-:-:S04]  /*6f70*/  MOV R7, 0x400 ;  /* 0x0000040000077802 */ /* 0x000fc80000000f00 */
[----:B-1----:R-:W-:Y:S02]  /*6f80*/  LEA R10, R8, R7, 0x18 ;  /* 0x00000007080a7211 */ /* 0x002fe400078ec0ff */
[----:B------:R-:W-:Y:S02]  /*6f90*/  SHF.L.U32 R7, R0, 0x1f, RZ ;  /* 0x0000001f00077819 */ /* 0x000fe400000006ff */
[----:B------:R-:W-:-:S04]  /*6fa0*/  LEA R8, R5, R10, 0x3 ;  /* 0x0000000a05087211 */ /* 0x000fc800078e18ff */
[----:B------:R-:W1:Y:S02]  /*6fb0*/  SYNCS.PHASECHK.TRANS64.TRYWAIT P4, [R8+URZ+0x20428], R7 ;  /* 0x02042807080075a7 */ /* 0x000e64000808017f */
[----:B-1----:R-:W-:Y:S05]  /*6fc0*/  @!P4 BRA `(.L_x_89) ;  /* 0x000000100058c947 */ /* 0x002fea0003800000 */
.L_x_127:
[----:B------:R-:W-:Y:S01]  /*6fd0*/  UPRMT UR4, UR19, 0x9910, URZ ;  /* 0x0000991013047896 */ /* 0x000fe2000800003f */
[----:B-1----:R-:W-:-:S03]  /*6fe0*/  @P2 MOV R7, 0x4000 ;  /* 0x0000400000072802 */ /* 0x002fc60000000f00 */
[----:B------:R-:W-:Y:S01]  /*6ff0*/  UISETP.NE.AND UP0, UPT, UR4, 0x2, UPT ;  /* 0x000000020400788c */ /* 0x000fe2000bf05270 */
[----:B------:R1:W-:Y:S05]  /*7000*/  @P2 SYNCS.ARRIVE.TRANS64 RZ, [R8+URZ+0x20400], R7 ;  /* 0x0204000708ff29a7 */ /* 0x0003ea000800003f */
[----:B------:R-:W-:-:S13]  /*7010*/  PLOP3.LUT P4, PT, PT, PT, UP0, 0x80, 0x0 ;  /* 0x000000000000781c */ /* 0x000fda0003f8f008 */
[----:B-1----:R-:W-:Y:S05]  /*7020*/  @P4 BRA `(.L_x_90) ;  /* 0x0000000000044947 */ /* 0x002fea0003800000 */
[----:B------:R-:W-:Y:S01]  /*7030*/  BPT.TRAP 0x1 ;  /* 0x000000040000795c */ /* 0x000fe20000300000 */
.L_x_90:
[----:B------:R-:W-:Y:S05]  /*7040*/  @P0 BRA `(.L_x_91) ;  /* 0x0000000000040947 */ /* 0x000fea0003800000 */
[----:B------:R-:W-:Y:S01]  /*7050*/  BPT.TRAP 0x1 ;  /* 0x000000040000795c */ /* 0x000fe20000300000 */
.L_x_91:
[----:B------:R-:W-:Y:S01]  /*7060*/  IMAD R10, R5, 0x4000, R10 ;  /* 0x00004000050a7824 */ /* 0x000fe200078e020a */
[----:B------:R-:W-:Y:S01]  /*7070*/  R2UR UR9, R8 ;  /* 0x00000000080972ca */ /* 0x000fe200000e0000 */
[----:B------:R-:W-:Y:S01]  /*7080*/  UIADD3 UR4, UP0, UR16, 0x1f0, URZ ;  /* 0x000001f010047890 */ /* 0x000fe2000ff1e03f */
[----:B------:R-:W-:Y:S01]  /*7090*/  R2UR UR12, R2 ;  /* 0x00000000020c72ca */ /* 0x000fe200000e0000 */
[----:B------:R-:W-:Y:S01]  /*70a0*/  UMOV UR10, URZ ;  /* 0x0000003f000a7c82 */ /* 0x000fe20008000000 */
[----:B------:R-:W-:Y:S01]  /*70b0*/  R2UR UR8, R10 ;  /* 0x000000000a0872ca */ /* 0x000fe200000e0000 */
[----:B------:R-:W-:Y:S01]  /*70c0*/  UIADD3.X UR5, URZ, UR17, URZ, UP0, !UPT ;  /* 0x000000113f057290 */ /* 0x000fe200087fe43f */
[----:B------:R-:W-:Y:S01]  /*70d0*/  R2UR UR13, R3 ;  /* 0x00000000030d72ca */ /* 0x000fe200000e0000 */
[----:B------:R-:W-:Y:S01]  /*70e0*/  UMOV UR6, 0x0 ;  /* 0x0000000000067882 */ /* 0x000fe20000000000 */
[----:B------:R-:W-:Y:S01]  /*70f0*/  UMOV UR7, 0x10000000 ;  /* 0x1000000000077882 */ /* 0x000fe20000000000 */
[----:B------:R-:W-:Y:S01]  /*7100*/  UMOV UR11, URZ ;  /* 0x0000003f000b7c82 */ /* 0x000fe20008000000 */
[----:B------:R-:W-:Y:S01]  /*7110*/  UMOV UR18, 0x40 ;  /* 0x0000004000127882 */ /* 0x000fe20000000000 */
[----:B------:R-:W-:-:S02]  /*7120*/  IADD3 R5, R5, 0x1, RZ ;  /* 0x0000000105057810 */ /* 0x000fc40007ffe0ff */
[----:B------:R-:W-:Y:S02]  /*7130*/  UIADD3 UR9, UR9, 0x20400, URZ ;  /* 0x0002040009097890 */ /* 0x000fe4000fffe03f */
[C---:B------:R-:W-:Y:S02]  /*7140*/  ISETP.NE.AND P4, PT, R5.reuse, 0x5, PT ;  /* 0x000000050500780c */ /* 0x040fe40003f85270 */
[----:B------:R-:W-:Y:S02]  /*7150*/  UIADD3 UR14, UR8, 0x8000, URZ ;  /* 0x00008000080e7890 */ /* 0x000fe4000fffe03f */
[----:B------:R-:W-:Y:S01]  /*7160*/  UIADD3 UR15, UR8, 0xa000, URZ ;  /* 0x0000a000080f7890 */ /* 0x000fe2000fffe03f */
[----:B------:R-:W-:Y:S02]  /*7170*/  SEL R7, RZ, 0x1, P4 ;  /* 0x00000001ff077807 */ /* 0x000fe40002000000 */
[----:B------:R-:W-:Y:S02]  /*7180*/  SEL R5, R5, RZ, P4 ;  /* 0x000000ff05057207 */ /* 0x000fe40002000000 */
[----:B------:R-:W-:Y:S01]  /*7190*/  UMOV UR8, UR14 ;  /* 0x0000000e00087c82 */ /* 0x000fe20008000000 */
[----:B------:R-:W-:Y:S01]  /*71a0*/  LOP3.LUT R0, R0, R7, RZ, 0x3c, !PT ;  /* 0x0000000700007212 */ /* 0x000fe200078e3cff */
[----:B------:R1:W-:Y:S02]  /*71b0*/  UTMALDG.4D [UR8], [UR4], desc[UR6] ;  /* 0x00000608040075b4 */ /* 0x0003e40008019000 */
[----:B-1----:R-:W-:Y:S01]  /*71c0*/  UMOV UR8, UR15 ;  /* 0x0000000f00087c82 */ /* 0x002fe20008000000 */
[----:B------:R-:W-:-:S02]  /*71d0*/  UMOV UR10, UR18 ;  /* 0x00000012000a7c82 */ /* 0x000fc40008000000 */
[----:B------:R1:W-:Y:S02]  /*71e0*/  UTMALDG.4D [UR8], [UR4], desc[UR6] ;  /* 0x00000608040075b4 */ /* 0x0003e40008019000 */
[----:B-1----:R-:W-:Y:S01]  /*71f0*/  NOP ;  /* 0x0000000000007918 */ /* 0x002fe20000000000 */
.L_x_88:
[----:B------:R-:W-:Y:S05]  /*7200*/  BSYNC B1 ;  /* 0x0000000000017941 */ /* 0x000fea0003800000 */
.L_x_87:
        /* <DEDUP_REMOVED lines=10> */
.L_x_93:
[----:B------:R-:W-:Y:S05]  /*72b0*/  BSYNC B1 ;  /* 0x0000000000017941 */ /* 0x000fea0003800000 */
.L_x_92:
[----:B------:R-:W-:Y:S01]  /*72c0*/  BSSY B1, `(.L_x_95) ;  /* 0x000002e000017945 */ /* 0x000fe20003800000 */
[----:B------:R-:W-:-:S03]  /*72d0*/  MOV R9, RZ ;  /* 0x000000ff00097202 */ /* 0x000fc60000000f00 */
[----:B------:R-:W-:Y:S05]  /*72e0*/  @!P3 BRA `(.L_x_96) ;  /* 0x0000000000acb947 */ /* 0x000fea0003800000 */
[----:B-1----:R-:W1:Y:S01]  /*72f0*/  S2R R7, SR_CgaCtaId ;  /* 0x0000000000077919 */ /* 0x002e620000008800 */
[----:B------:R-:W-:Y:S02]  /*7300*/  MOV R4, 0x400 ;  /* 0x0000040000047802 */ /* 0x000fe40000000f00 */
[----:B------:R-:W-:Y:S02]  /*7310*/  SHF.L.U32 R8, R0, 0x1f, RZ ;  /* 0x0000001f00087819 */ /* 0x000fe400000006ff */
[----:B-1----:R-:W-:-:S05]  /*7320*/  LEA R4, R7, R4, 0x18 ;  /* 0x0000000407047211 */ /* 0x002fca00078ec0ff */
[----:B------:R-:W-:-:S04]  /*7330*/  IMAD R7, R5, 0x8, R4 ;  /* 0x0000000805077824 */ /* 0x000fc800078e0204 */
[----:B------:R-:W1:Y:S02]  /*7340*/  SYNCS.PHASECHK.TRANS64.TRYWAIT P3, [R7+URZ+0x20428], R8 ;  /* 0x02042808070075a7 */ /* 0x000e64000806017f */
[----:B-1----:R-:W-:Y:S05]  /*7350*/  @!P3 BRA `(.L_x_97) ;  /* 0x0000000c009cb947 */ /* 0x002fea0003800000 */
.L_x_128:
[----:B------:R-:W-:Y:S01]  /*7360*/  UPRMT UR4, UR19, 0x9910, URZ ;  /* 0x0000991013047896 */ /* 0x000fe2000800003f */
[----:B-1----:R-:W-:-:S03]  /*7370*/  @P2 MOV R8, 0x4000 ;  /* 0x0000400000082802 */ /* 0x002fc60000000f00 */
[----:B------:R-:W-:Y:S01]  /*7380*/  UISETP.NE.AND UP0, UPT, UR4, 0x2, UPT ;  /* 0x000000020400788c */ /* 0x000fe2000bf05270 */
[----:B------:R1:W-:Y:S05]  /*7390*/  @P2 SYNCS.ARRIVE.TRANS64 RZ, [R7+URZ+0x20400], R8 ;  /* 0x0204000807ff29a7 */ /* 0x0003ea000800003f */
[----:B------:R-:W-:-:S13]  /*73a0*/  PLOP3.LUT P3, PT, PT, PT, UP0, 0x80, 0x0 ;  /* 0x000000000000781c */ /* 0x000fda0003f6f008 */
[----:B-1----:R-:W-:Y:S05]  /*73b0*/  @P3 BRA `(.L_x_98) ;  /* 0x0000000000043947 */ /* 0x002fea0003800000 */
[----:B------:R-:W-:Y:S01]  /*73c0*/  BPT.TRAP 0x1 ;  /* 0x000000040000795c */ /* 0x000fe20000300000 */
.L_x_98:
[----:B------:R-:W-:Y:S05]  /*73d0*/  @P0 BRA `(.L_x_99) ;  /* 0x0000000000040947 */ /* 0x000fea0003800000 */
[----:B------:R-:W-:Y:S01]  /*73e0*/  BPT.TRAP 0x1 ;  /* 0x000000040000795c */ /* 0x000fe20000300000 */
.L_x_99:
[----:B------:R-:W-:Y:S01]  /*73f0*/  LEA R4, R5, R4, 0xe ;  /* 0x0000000405047211 */ /* 0x000fe200078e70ff */
[----:B------:R-:W-:Y:S01]  /*7400*/  UIADD3 UR4, UP0, UR16, 0x2f0, URZ ;  /* 0x000002f010047890 */ /* 0x000fe2000ff1e03f */
[----:B------:R-:W-:Y:S01]  /*7410*/  R2UR UR9, R7 ;  /* 0x00000000070972ca */ /* 0x000fe200000e0000 */
[----:B------:R-:W-:Y:S01]  /*7420*/  UMOV UR10, URZ ;  /* 0x0000003f000a7c82 */ /* 0x000fe20008000000 */
[----:B------:R-:W-:Y:S01]  /*7430*/  R2UR UR8, R4 ;  /* 0x00000000040872ca */ /* 0x000fe200000e0000 */
[----:B------:R-:W-:Y:S01]  /*7440*/  UIADD3.X UR5, URZ, UR17, URZ, UP0, !UPT ;  /* 0x000000113f057290 */ /* 0x000fe200087fe43f */
[----:B------:R-:W-:Y:S01]  /*7450*/  R2UR UR12, R2 ;  /* 0x00000000020c72ca */ /* 0x000fe200000e0000 */
[----:B------:R-:W-:Y:S01]  /*7460*/  UMOV UR6, 0x0 ;  /* 0x0000000000067882 */ /* 0x000fe20000000000 */
[----:B------:R-:W-:Y:S01]  /*7470*/  R2UR UR13, R3 ;  /* 0x00000000030d72ca */ /* 0x000fe200000e0000 */
[----:B------:R-:W-:Y:S01]  /*7480*/  UMOV UR7, 0x10000000 ;  /* 0x1000000000077882 */ /* 0x000fe20000000000 */
[----:B------:R-:W-:Y:S01]  /*7490*/  UMOV UR11, URZ ;  /* 0x0000003f000b7c82 */ /* 0x000fe20008000000 */
[----:B------:R-:W-:Y:S01]  /*74a0*/  UMOV UR18, 0x40 ;  /* 0x0000004000127882 */ /* 0x000fe20000000000 */
[----:B------:R-:W-:Y:S01]  /*74b0*/  VIADD R5, R5, 0x1 ;  /* 0x0000000105057836 */ /* 0x000fe20000000000 */
[----:B------:R-:W-:-:S02]  /*74c0*/  MOV R9, 0x1 ;  /* 0x0000000100097802 */ /* 0x000fc40000000f00 */
[----:B------:R-:W-:Y:S02]  /*74d0*/  UIADD3 UR9, UR9, 0x20400, URZ ;  /* 0x0002040009097890 */ /* 0x000fe4000fffe03f */
[----:B------:R-:W-:Y:S01]  /*74e0*/  UIADD3 UR14, UR8, 0x8000, URZ ;  /* 0x00008000080e7890 */ /* 0x000fe2000fffe03f */
[----:B------:R-:W-:Y:S01]  /*74f0*/  ISETP.NE.AND P3, PT, R5, 0x5, PT ;  /* 0x000000050500780c */ /* 0x000fe20003f65270 */
[----:B------:R-:W-:-:S03]  /*7500*/  UIADD3 UR15, UR8, 0xa000, URZ ;  /* 0x0000a000080f7890 */ /* 0x000fc6000fffe03f */
[----:B------:R-:W-:Y:S02]  /*7510*/  SEL R7, RZ, 0x1, P3 ;  /* 0x00000001ff077807 */ /* 0x000fe40001800000 */
[----:B------:R-:W-:Y:S01]  /*7520*/  UMOV UR8, UR14 ;  /* 0x0000000e00087c82 */ /* 0x000fe20008000000 */
[----:B------:R-:W-:Y:S01]  /*7530*/  SEL R5, R5, RZ, P3 ;  /* 0x000000ff05057207 */ /* 0x000fe20001800000 */
[----:B------:R1:W-:Y:S01]  /*7540*/  UTMALDG.4D [UR8], [UR4], desc[UR6] ;  /* 0x00000608040075b4 */ /* 0x0003e20008019000 */
[----:B------:R-:W-:Y:S01]  /*7550*/  LOP3.LUT R0, R0, R7, RZ, 0x3c, !PT ;  /* 0x0000000700007212 */ /* 0x000fe200078e3cff */
[----:B-1----:R-:W-:Y:S01]  /*7560*/  UMOV UR8, UR15 ;  /* 0x0000000f00087c82 */ /* 0x002fe20008000000 */
[----:B------:R-:W-:Y:S02]  /*7570*/  UMOV UR10, UR18 ;  /* 0x00000012000a7c82 */ /* 0x000fe40008000000 */
[----:B------:R2:W-:Y:S02]  /*7580*/  UTMALDG.4D [UR8], [UR4], desc[UR6] ;  /* 0x00000608040075b4 */ /* 0x0005e40008019000 */
[----:B--2---:R-:W-:Y:S01]  /*7590*/  NOP ;  /* 0x0000000000007918 */ /* 0x004fe20000000000 */
.L_x_96:
[----:B------:R-:W-:Y:S05]  /*75a0*/  BSYNC B1 ;  /* 0x0000000000017941 */ /* 0x000fea0003800000 */
.L_x_95:
[----:B------:R-:W-:-:S13]  /*75b0*/  ISETP.GE.AND P3, PT, R6, 0x41, PT ;  /* 0x000000410600780c */ /* 0x000fda0003f66270 */
[----:B------:R-:W-:Y:S05]  /*75c0*/  @!P3 BRA `(.L_x_100) ;  /* 0x000000040098b947 */ /* 0x000fea0003800000 */
[----:B------:R-:W-:Y:S01]  /*75d0*/  IADD3 R6, R6, 0x3f, RZ ;  /* 0x0000003f06067810 */ /* 0x000fe20007ffe0ff */
[----:B------:R-:W-:Y:S03]  /*75e0*/  BSSY B1, `(.L_x_100) ;  /* 0x0000064000017945 */ /* 0x000fe60003800000 */
[----:B-1----:R-:W-:-:S04]  /*75f0*/  SHF.R.S32.HI R7, RZ, 0x1f, R6 ;  /* 0x0000001fff077819 */ /* 0x002fc80000011406 */
[----:B------:R-:W-:-:S04]  /*7600*/  LEA.HI R7, R7, R6, RZ, 0x6 ;  /* 0x0000000607077211 */ /* 0x000fc800078f30ff */
[----:B------:R-:W-:-:S05]  /*7610*/  SHF.R.S32.HI R7, RZ, 0x6, R7 ;  /* 0x00000006ff077819 */ /* 0x000fca0000011407 */
[----:B------:R-:W-:-:S07]  /*7620*/  IMAD.SHL.U32 R4, R7, 0x2, RZ ;  /* 0x0000000207047824 */ /* 0x000fce00078e00ff */
.L_x_111:
[----:B------:R-:W-:Y:S04]  /*7630*/  BSSY B2, `(.L_x_101) ;  /* 0x000002c000027945 */ /* 0x000fe80003800000 */
[----:B------:R-:W-:Y:S05]  /*7640*/  @!P6 BRA `(.L_x_102) ;  /* 0x0000000000a8e947 */ /* 0x000fea0003800000 */
[----:B------:R-:W1:Y:S01]  /*7650*/  S2R R7, SR_CgaCtaId ;  /* 0x0000000000077919 */ /* 0x000e620000008800 */
[----:B------:R-:W-:Y:S02]  /*7660*/  MOV R6, 0x400 ;  /* 0x0000040000067802 */ /* 0x000fe40000000f00 */
[----:B------:R-:W-:Y:S02]  /*7670*/  SHF.L.U32 R8, R0, 0x1f, RZ ;  /* 0x0000001f00087819 */ /* 0x000fe400000006ff */
[----:B-1----:R-:W-:-:S04]  /*7680*/  LEA R6, R7, R6, 0x18 ;  /* 0x0000000607067211 */ /* 0x002fc800078ec0ff */
[----:B------:R-:W-:-:S04]  /*7690*/  LEA R7, R5, R6, 0x3 ;  /* 0x0000000605077211 */ /* 0x000fc800078e18ff */
[----:B------:R-:W1:Y:S02]  /*76a0*/  SYNCS.PHASECHK.TRANS64.TRYWAIT P3, [R7+URZ+0x20428], R8 ;  /* 0x02042808070075a7 */ /* 0x000e64000806017f */
[----:B-1----:R-:W-:Y:S05]  /*76b0*/  @!P3 BRA `(.L_x_103) ;  /* 0x0000000800d8b947 */ /* 0x002fea0003800000 */
.L_x_129:
[----:B------:R-:W-:Y:S01]  /*76c0*/  UPRMT UR4, UR19, 0x9910, URZ ;  /* 0x0000991013047896 */ /* 0x000fe2000800003f */
[----:B-1----:R-:W-:-:S03]  /*76d0*/  @P2 MOV R8, 0x4000 ;  /* 0x0000400000082802 */ /* 0x002fc60000000f00 */
[----:B------:R-:W-:Y:S01]  /*76e0*/  UISETP.NE.AND UP0, UPT, UR4, 0x2, UPT ;  /* 0x000000020400788c */ /* 0x000fe2000bf05270 */
[----:B------:R1:W-:Y:S05]  /*76f0*/  @P2 SYNCS.ARRIVE.TRANS64 RZ, [R7+URZ+0x20400], R8 ;  /* 0x0204000807ff29a7 */ /* 0x0003ea000800003f */
[----:B------:R-:W-:-:S13]  /*7700*/  PLOP3.LUT P3, PT, PT, PT, UP0, 0x80, 0x0 ;  /* 0x000000000000781c */ /* 0x000fda0003f6f008 */
[----:B-1----:R-:W-:Y:S05]  /*7710*/  @P3 BRA `(.L_x_104) ;  /* 0x0000000000043947 */ /* 0x002fea0003800000 */
[----:B------:R-:W-:Y:S01]  /*7720*/  BPT.TRAP 0x1 ;  /* 0x000000040000795c */ /* 0x000fe20000300000 */
.L_x_104:
[----:B------:R-:W-:Y:S05]  /*7730*/  @P0 BRA `(.L_x_105) ;  /* 0x0000000000040947 */ /* 0x000fea0003800000 */
[----:B------:R-:W-:Y:S01]  /*7740*/  BPT.TRAP 0x1 ;  /* 0x000000040000795c */ /* 0x000fe20000300000 */
.L_x_105:
        /* <DEDUP_REMOVED lines=11> */
[----:B------:R-:W-:-:S03]  /*7800*/  IADD3 R5, R5, 0x1, RZ ;  /* 0x0000000105057810 */ /* 0x000fc60007ffe0ff */
[----:B------:R-:W-:Y:S01]  /*7810*/  UIADD3 UR9, UR9, 0x20400, URZ ;  /* 0x0002040009097890 */ /* 0x000fe2000fffe03f */
[C---:B------:R-:W-:Y:S01]  /*7820*/  ISETP.NE.AND P3, PT, R5.reuse, 0x5, PT ;  /* 0x000000050500780c */ /* 0x040fe20003f65270 */
[----:B------:R-:W-:Y:S02]  /*7830*/  USHF.L.U32 UR11, UR11, 0x6, URZ ;  /* 0x000000060b0b7899 */ /* 0x000fe4000800063f */
[----:B------:R-:W-:Y:S01]  /*7840*/  UIADD3 UR8, UR6, 0x8000, URZ ;  /* 0x0000800006087890 */ /* 0x000fe2000fffe03f */
[----:B------:R-:W-:Y:S01]  /*7850*/  SEL R7, RZ, 0x1, P3 ;  /* 0x00000001ff077807 */ /* 0x000fe20001800000 */
[----:B------:R-:W-:Y:S01]  /*7860*/  UIADD3 UR14, UR6, 0xa000, URZ ;  /* 0x0000a000060e7890 */ /* 0x000fe2000fffe03f */
[----:B------:R-:W-:Y:S02]  /*7870*/  SEL R5, R5, RZ, P3 ;  /* 0x000000ff05057207 */ /* 0x000fe40001800000 */
[----:B------:R-:W-:Y:S01]  /*7880*/  UMOV UR6, 0x0 ;  /* 0x0000000000067882 */ /* 0x000fe20000000000 */
[----:B------:R-:W-:-:S03]  /*7890*/  LOP3.LUT R0, R0, R7, RZ, 0x3c, !PT ;  /* 0x0000000700007212 */ /* 0x000fc600078e3cff */
[----:B------:R1:W-:Y:S02]  /*78a0*/  UTMALDG.4D [UR8], [UR4], desc[UR6] ;  /* 0x00000608040075b4 */ /* 0x0003e40008019000 */
[----:B-1----:R-:W-:Y:S01]  /*78b0*/  UMOV UR8, UR14 ;  /* 0x0000000e00087c82 */ /* 0x002fe20008000000 */
[----:B------:R-:W-:Y:S02]  /*78c0*/  UMOV UR10, UR15 ;  /* 0x0000000f000a7c82 */ /* 0x000fe40008000000 */
[----:B------:R1:W-:Y:S02]  /*78d0*/  UTMALDG.4D [UR8], [UR4], desc[UR6] ;  /* 0x00000608040075b4 */ /* 0x0003e40008019000 */
[----:B-1----:R-:W-:Y:S01]  /*78e0*/  NOP ;  /* 0x0000000000007918 */ /* 0x002fe20000000000 */
.L_x_102:
[----:B------:R-:W-:Y:S05]  /*78f0*/  BSYNC B2 ;  /* 0x0000000000027941 */ /* 0x000fea0003800000 */
.L_x_101:
[----:B------:R-:W-:Y:S01]  /*7900*/  ISETP.LT.OR P3, PT, R4, 0x4, !P6 ;  /* 0x000000040400780c */ /* 0x000fe20007761670 */
[----:B------:R-:W-:-:S12]  /*7910*/  BSSY B2, `(.L_x_106) ;  /* 0x000002d000027945 */ /* 0x000fd80003800000 */
[----:B------:R-:W-:Y:S05]  /*7920*/  @P3 BRA `(.L_x_107) ;  /* 0x0000000000ac3947 */ /* 0x000fea0003800000 */
[----:B------:R-:W1:Y:S01]  /*7930*/  S2R R7, SR_CgaCtaId ;  /* 0x0000000000077919 */ /* 0x000e620000008800 */
[----:B------:R-:W-:Y:S02]  /*7940*/  MOV R6, 0x400 ;  /* 0x0000040000067802 */ /* 0x000fe40000000f00 */
[----:B------:R-:W-:Y:S02]  /*7950*/  SHF.L.U32 R8, R0, 0x1f, RZ ;  /* 0x0000001f00087819 */ /* 0x000fe400000006ff */
[----:B-1----:R-:W-:-:S04]  /*7960*/  LEA R6, R7, R6, 0x18 ;  /* 0x0000000607067211 */ /* 0x002fc800078ec0ff */
[----:B------:R-:W-:-:S04]  /*7970*/  LEA R7, R5, R6, 0x3 ;  /* 0x0000000605077211 */ /* 0x000fc800078e18ff */
[----:B------:R-:W1:Y:S02]  /*7980*/  SYNCS.PHASECHK.TRANS64.TRYWAIT P3, [R7+URZ+0x20428], R8 ;  /* 0x02042808070075a7 */ /* 0x000e64000806017f */
[----:B-1----:R-:W-:Y:S05]  /*7990*/  @!P3 BRA `(.L_x_108) ;  /* 0x000000080034b947 */ /* 0x002fea0003800000 */
.L_x_130:
[----:B------:R-:W-:Y:S01]  /*79a0*/  UPRMT UR4, UR19, 0x9910, URZ ;  /* 0x0000991013047896 */ /* 0x000fe2000800003f */
[----:B-1----:R-:W-:-:S03]  /*79b0*/  @P1 IMAD.MOV.U32 R8, RZ, RZ, 0x4000 ;  /* 0x00004000ff081424 */ /* 0x002fc600078e00ff */
[----:B------:R-:W-:Y:S01]  /*79c0*/  UISETP.NE.AND UP0, UPT, UR4, 0x2, UPT ;  /* 0x000000020400788c */ /* 0x000fe2000bf05270 */
[----:B------:R1:W-:Y:S05]  /*79d0*/  @P1 SYNCS.ARRIVE.TRANS64 RZ, [R7+URZ+0x20400], R8 ;  /* 0x0204000807ff19a7 */ /* 0x0003ea000800003f */
[----:B------:R-:W-:-:S13]  /*79e0*/  PLOP3.LUT P3, PT, PT, PT, UP0, 0x80, 0x0 ;  /* 0x000000000000781c */ /* 0x000fda0003f6f008 */
[----:B-1----:R-:W-:Y:S05]  /*79f0*/  @P3 BRA `(.L_x_109) ;  /* 0x0000000000043947 */ /* 0x002fea0003800000 */
[----:B------:R-:W-:Y:S01]  /*7a00*/  BPT.TRAP 0x1 ;  /* 0x000000040000795c */ /* 0x000fe20000300000 */
.L_x_109:
[----:B------:R-:W-:Y:S05]  /*7a10*/  @P0 BRA `(.L_x_110) ;  /* 0x0000000000040947 */ /* 0x000fea0003800000 */
[----:B------:R-:W-:Y:S01]  /*7a20*/  BPT.TRAP 0x1 ;  /* 0x000000040000795c */ /* 0x000fe20000300000 */
.L_x_110:
        /* <DEDUP_REMOVED lines=10> */
[----:B------:R-:W-:Y:S01]  /*7ad0*/  R2UR UR13, R3 ;  /* 0x00000000030d72ca */ /* 0x000fe200000e0000 */
[----:B------:R-:W-:Y:S01]  /*7ae0*/  VIADD R9, R9, 0x1 ;  /* 0x0000000109097836 */ /* 0x000fe20000000000 */
[----:B------:R-:W-:-:S03]  /*7af0*/  IADD3 R5, R5, 0x1, RZ ;  /* 0x0000000105057810 */ /* 0x000fc60007ffe0ff */
[----:B------:R-:W-:Y:S01]  /*7b00*/  UIADD3 UR9, UR9, 0x20400, URZ ;  /* 0x0002040009097890 */ /* 0x000fe2000fffe03f */
[C---:B------:R-:W-:Y:S01]  /*7b10*/  ISETP.NE.AND P3, PT, R5.reuse, 0x5, PT ;  /* 0x000000050500780c */ /* 0x040fe20003f65270 */
[----:B------:R-:W-:Y:S02]  /*7b20*/  UIADD3 UR8, UR6, 0x8000, URZ ;  /* 0x0000800006087890 */ /* 0x000fe4000fffe03f */
[----:B------:R-:W-:Y:S01]  /*7b30*/  USHF.L.U32 UR11, UR11, 0x6, URZ ;  /* 0x000000060b0b7899 */ /* 0x000fe2000800063f */
        /* <DEDUP_REMOVED lines=10> */
.L_x_107:
[----:B------:R-:W-:Y:S05]  /*7be0*/  BSYNC B2 ;  /* 0x0000000000027941 */ /* 0x000fea0003800000 */
.L_x_106:
[C---:B------:R-:W-:Y:S02]  /*7bf0*/  ISETP.GT.AND P3, PT, R4.reuse, 0x4, PT ;  /* 0x000000040400780c */ /* 0x040fe40003f64270 */
[----:B------:R-:W-:-:S11]  /*7c00*/  IADD3 R4, R4, -0x2, RZ ;  /* 0xfffffffe04047810 */ /* 0x000fd60007ffe0ff */
[----:B------:R-:W-:Y:S05]  /*7c10*/  @P3 BRA `(.L_x_111) ;  /* 0xfffffff800843947 */ /* 0x000fea000383ffff */
[----:B------:R-:W-:Y:S05]  /*7c20*/  BSYNC B1 ;  /* 0x0000000000017941 */ /* 0x000fea0003800000 */
.L_x_100:
[----:B------:R-:W-:Y:S01]  /*7c30*/  IADD3 R17, R17, UR20, RZ ;  /* 0x0000001411117c10 */ /* 0x000fe2000fffe0ff */
[----:B------:R-:W-:Y:S01]  /*7c40*/  ULDC UR4, c[0x0][0xa00] ;  /* 0x0002800000047ab9 */ /* 0x000fe20000000800 */
[----:B-1----:R-:W-:Y:S02]  /*7c50*/  PRMT R4, RZ, 0x7610, R4 ;  /* 0x00007610ff047816 */ /* 0x002fe40000000004 */
[----:B------:R-:W-:-:S13]  /*7c60*/  ISETP.GE.AND P3, PT, R17, UR4, PT ;  /* 0x0000000411007c0c */ /* 0x000fda000bf66270 */
[----:B------:R-:W-:Y:S05]  /*7c70*/  @!P3 BRA `(.L_x_112) ;  /* 0xfffffff00040b947 */ /* 0x000fea000383ffff */
[----:B------:R-:W-:Y:S05]  /*7c80*/  BSYNC B0 ;  /* 0x0000000000007941 */ /* 0x000fea0003800000 */
.L_x_85:
[----:B------:R-:W-:Y:S05]  /*7c90*/  EXIT ;  /* 0x000000000000794d */ /* 0x000fea0003800000 */
.L_x_17:
[----:B-1----:R-:W-:-:S04]  /*7ca0*/  IMAD.U32 R3, RZ, RZ, UR4 ;  /* 0x00000004ff037e24 */ /* 0x002fc8000f8e00ff */
[----:B------:R1:W2:Y:S03]  /*7cb0*/  SYNCS.PHASECHK.TRANS64.TRYWAIT P1, [R3+URZ+0x20450], R0 ;  /* 0x02045000030075a7 */ /* 0x0002a6000802017f */
[----:B--2---:R-:W-:Y:S05]  /*7cc0*/  @!P1 NANOSLEEP.SYNCS 0x989680 ;  /* 0x009896800000995d */ /* 0x004fea0003900000 */
[----:B------:R-:W2:Y:S02]  /*7cd0*/  @!P1 SYNCS.PHASECHK.TRANS64 P1, [R3+URZ+0x20450], R0 ;  /* 0x02045000030095a7 */ /* 0x000ea4000802007f */
[----:B--2---:R-:W-:Y:S05]  /*7ce0*/  @!P1 BRA `(.L_x_17) ;  /* 0xfffffffc00ec9947 */ /* 0x004fea000383ffff */
[----:B------:R-:W-:Y:S05]  /*7cf0*/  BRA `(.L_x_113) ;  /* 0xffffff9400b47947 */ /* 0x000fea000383ffff */
.L_x_19:
[----:B-1----:R-:W-:-:S04]  /*7d00*/  MOV R5, UR56 ;  /* 0x0000003800057c02 */ /* 0x002fc80008000f00 */
[----:B------:R1:W2:Y:S03]  /*7d10*/  SYNCS.PHASECHK.TRANS64.TRYWAIT P1, [R5+URZ+0x20400], R0 ;  /* 0x02040000050075a7 */ /* 0x0002a6000802017f */
[----:B--2---:R-:W-:Y:S05]  /*7d20*/  @!P1 NANOSLEEP.SYNCS 0x989680 ;  /* 0x009896800000995d */ /* 0x004fea0003900000 */
[----:B------:R-:W2:Y:S02]  /*7d30*/  @!P1 SYNCS.PHASECHK.TRANS64 P1, [R5+URZ+0x20400], R0 ;  /* 0x02040000050095a7 */ /* 0x000ea4000802007f */
[----:B--2---:R-:W-:Y:S05]  /*7d40*/  @!P1 BRA `(.L_x_19) ;  /* 0xfffffffc00ec9947 */ /* 0x004fea000383ffff */
[----:B------:R-:W-:Y:S05]  /*7d50*/  BRA `(.L_x_114) ;  /* 0xffffff9400c87947 */ /* 0x000fea000383ffff */
.L_x_20:
[----:B-1----:R-:W-:-:S04]  /*7d60*/  MOV R0, UR40 ;  /* 0x0000002800007c02 */ /* 0x002fc80008000f00 */
[----:B------:R1:W2:Y:S03]  /*7d70*/  SYNCS.PHASECHK.TRANS64.TRYWAIT P1, [R0+URZ+-0x8], R3 ;  /* 0xfffff803000075a7 */ /* 0x0002a6000802017f */
[----:B--2---:R-:W-:Y:S05]  /*7d80*/  @!P1 NANOSLEEP.SYNCS 0x989680 ;  /* 0x009896800000995d */ /* 0x004fea0003900000 */
[----:B------:R-:W2:Y:S02]  /*7d90*/  @!P1 SYNCS.PHASECHK.TRANS64 P1, [R0+URZ+-0x8], R3 ;  /* 0xfffff803000095a7 */ /* 0x000ea4000802007f */
[----:B--2---:R-:W-:Y:S05]  /*7da0*/  @!P1 BRA `(.L_x_20) ;  /* 0xfffffffc00ec9947 */ /* 0x004fea000383ffff */
[----:B------:R-:W-:Y:S05]  /*7db0*/  BRA `(.L_x_115) ;  /* 0xffffff9400b87947 */ /* 0x000fea000383ffff */
.L_x_22:
[----:B-1----:R-:W-:-:S04]  /*7dc0*/  IMAD.U32 R7, RZ, RZ, UR6 ;  /* 0x00000006ff077e24 */ /* 0x002fc8000f8e00ff */
[----:B------:R1:W2:Y:S03]  /*7dd0*/  SYNCS.PHASECHK.TRANS64.TRYWAIT P1, [R7+URZ+0x20400], R6 ;  /* 0x02040006070075a7 */ /* 0x0002a6000802017f */
[----:B--2---:R-:W-:Y:S05]  /*7de0*/  @!P1 NANOSLEEP.SYNCS 0x989680 ;  /* 0x009896800000995d */ /* 0x004fea0003900000 */
[----:B------:R-:W2:Y:S02]  /*7df0*/  @!P1 SYNCS.PHASECHK.TRANS64 P1, [R7+URZ+0x20400], R6 ;  /* 0x02040006070095a7 */ /* 0x000ea4000802007f */
[----:B--2---:R-:W-:Y:S05]  /*7e00*/  @!P1 BRA `(.L_x_22) ;  /* 0xfffffffc00ec9947 */ /* 0x004fea000383ffff */
[----:B------:R-:W-:Y:S05]  /*7e10*/  BRA `(.L_x_116) ;  /* 0xffffffa800bc7947 */ /* 0x000fea000383ffff */
.L_x_27:
[----:B-1----:R-:W-:-:S04]  /*7e20*/  MOV R5, UR6 ;  /* 0x0000000600057c02 */ /* 0x002fc80008000f00 */
[----:B------:R1:W2:Y:S03]  /*7e30*/  SYNCS.PHASECHK.TRANS64.TRYWAIT P2, [R5+URZ+0x20400], R4 ;  /* 0x02040004050075a7 */ /* 0x0002a6000804017f */
[----:B--2---:R-:W-:Y:S05]  /*7e40*/  @!P2 NANOSLEEP.SYNCS 0x989680 ;  /* 0x009896800000a95d */ /* 0x004fea0003900000 */
[----:B------:R-:W2:Y:S02]  /*7e50*/  @!P2 SYNCS.PHASECHK.TRANS64 P2, [R5+URZ+0x20400], R4 ;  /* 0x020400040500a5a7 */ /* 0x000ea4000804007f */
[----:B--2---:R-:W-:Y:S05]  /*7e60*/  @!P2 BRA `(.L_x_27) ;  /* 0xfffffffc00eca947 */ /* 0x004fea000383ffff */
[----:B------:R-:W-:Y:S05]  /*7e70*/  BRA `(.L_x_117) ;  /* 0xffffffac00747947 */ /* 0x000fea000383ffff */
.L_x_31:
[----:B-1----:R-:W-:-:S04]  /*7e80*/  MOV R8, UR6 ;  /* 0x0000000600087c02 */ /* 0x002fc80008000f00 */
[----:B------:R1:W2:Y:S03]  /*7e90*/  SYNCS.PHASECHK.TRANS64.TRYWAIT P2, [R8+URZ+0x20400], R9 ;  /* 0x02040009080075a7 */ /* 0x0002a6000804017f */
[----:B--2---:R-:W-:Y:S05]  /*7ea0*/  @!P2 NANOSLEEP.SYNCS 0x989680 ;  /* 0x009896800000a95d */ /* 0x004fea0003900000 */
[----:B------:R-:W2:Y:S02]  /*7eb0*/  @!P2 SYNCS.PHASECHK.TRANS64 P2, [R8+URZ+0x20400], R9 ;  /* 0x020400090800a5a7 */ /* 0x000ea4000804007f */
[----:B--2---:R-:W-:Y:S05]  /*7ec0*/  @!P2 BRA `(.L_x_31) ;  /* 0xfffffffc00eca947 */ /* 0x004fea000383ffff */
[----:B------:R-:W-:Y:S05]  /*7ed0*/  BRA `(.L_x_30) ;  /* 0xffffffc4005c7947 */ /* 0x000fea000383ffff */
.L_x_51:
[----:B-1----:R-:W-:-:S04]  /*7ee0*/  IMAD.U32 R3, RZ, RZ, UR40 ;  /* 0x00000028ff037e24 */ /* 0x002fc8000f8e00ff */
[----:B------:R1:W2:Y:S03]  /*7ef0*/  SYNCS.PHASECHK.TRANS64.TRYWAIT P1, [R3+URZ+0x8], R0 ;  /* 0x00000800030075a7 */ /* 0x0002a6000802017f */
[----:B--2---:R-:W-:Y:S05]  /*7f00*/  @!P1 NANOSLEEP.SYNCS 0x989680 ;  /* 0x009896800000995d */ /* 0x004fea0003900000 */
[----:B------:R-:W2:Y:S02]  /*7f10*/  @!P1 SYNCS.PHASECHK.TRANS64 P1, [R3+URZ+0x8], R0 ;  /* 0x00000800030095a7 */ /* 0x000ea4000802007f */
[----:B--2---:R-:W-:Y:S05]  /*7f20*/  @!P1 BRA `(.L_x_51) ;  /* 0xfffffffc00ec9947 */ /* 0x004fea000383ffff */
[----:B------:R-:W-:Y:S05]  /*7f30*/  BRA `(.L_x_118) ;  /* 0xffffffd0003c7947 */ /* 0x000fea000383ffff */
.L_x_70:
[----:B------:R-:W-:Y:S01]  /*7f40*/  BSSY B1, `(.L_x_119) ;  /* 0x0000006000017945 */ /* 0x000fe20003800000 */
[----:B------:R-:W-:-:S07]  /*7f50*/  MOV R15, 0xffffffff ;  /* 0xffffffff000f7802 */ /* 0x000fce0000000f00 */
[----:B------:R-:W-:Y:S05]  /*7f60*/  WARPSYNC.COLLECTIVE R15, `(.L_x_120) ;  /* 0x000000000f0c7348 */ /* 0x000fea0003c00000 */
[----:B------:R-:W-:Y:S02]  /*7f70*/  ELECT P6, UR62, PT ;  /* 0x00000000003e782f */ /* 0x000fe400038c0000 */
[----:B------:R-:W-:Y:S01]  /*7f80*/  MOV R14, UR62 ;  /* 0x0000003e000e7c02 */ /* 0x000fe20008000f00 */
[----:B------:R-:W-:Y:S10]  /*7f90*/  ENDCOLLECTIVE ;  /* 0x000000000000791b */ /* 0x000ff40003800000 */
.L_x_120:
[----:B------:R-:W-:Y:S05]  /*7fa0*/  BSYNC B1 ;  /* 0x0000000000017941 */ /* 0x000fea0003800000 */
.L_x_119:
[----:B------:R-:W-:Y:S05]  /*7fb0*/  BRA `(.L_x_121) ;  /* 0xffffffe400807947 */ /* 0x000fea000383ffff */
.L_x_73:
[----:B-1----:R1:W2:Y:S02]  /*7fc0*/  SYNCS.PHASECHK.TRANS64.TRYWAIT P2, [R7+URZ+0x20460], R6 ;  /* 0x02046006070075a7 */ /* 0x0022a4000804017f */
[----:B--2---:R-:W-:Y:S05]  /*7fd0*/  @!P2 NANOSLEEP.SYNCS 0x989680 ;  /* 0x009896800000a95d */ /* 0x004fea0003900000 */
[----:B------:R-:W2:Y:S02]  /*7fe0*/  @!P2 SYNCS.PHASECHK.TRANS64 P2, [R7+URZ+0x20460], R6 ;  /* 0x020460060700a5a7 */ /* 0x000ea4000804007f */
[----:B--2---:R-:W-:Y:S05]  /*7ff0*/  @!P2 BRA `(.L_x_73) ;  /* 0xfffffffc00f0a947 */ /* 0x004fea000383ffff */
[----:B------:R-:W-:Y:S05]  /*8000*/  BRA `(.L_x_122) ;  /* 0xffffffe400a07947 */ /* 0x000fea000383ffff */
.L_x_78:
[----:B-1----:R1:W2:Y:S02]  /*8010*/  SYNCS.PHASECHK.TRANS64.TRYWAIT P2, [R7+URZ+0x204b0], R4 ;  /* 0x0204b004070075a7 */ /* 0x0022a4000804017f */
[----:B--2---:R-:W-:Y:S05]  /*8020*/  @!P2 NANOSLEEP.SYNCS 0x989680 ;  /* 0x009896800000a95d */ /* 0x004fea0003900000 */
[----:B------:R-:W2:Y:S02]  /*8030*/  @!P2 SYNCS.PHASECHK.TRANS64 P2, [R7+URZ+0x204b0], R4 ;  /* 0x0204b0040700a5a7 */ /* 0x000ea4000804007f */
[----:B--2---:R-:W-:Y:S05]  /*8040*/  @!P2 BRA `(.L_x_78) ;  /* 0xfffffffc00f0a947 */ /* 0x004fea000383ffff */
[----:B------:R-:W-:Y:S05]  /*8050*/  BRA `(.L_x_77) ;  /* 0xffffffe800447947 */ /* 0x000fea000383ffff */
.L_x_81:
[----:B-1----:R1:W2:Y:S02]  /*8060*/  SYNCS.PHASECHK.TRANS64.TRYWAIT P2, [R4+URZ+0x20460], R9 ;  /* 0x02046009040075a7 */ /* 0x0022a4000804017f */
[----:B--2---:R-:W-:Y:S05]  /*8070*/  @!P2 NANOSLEEP.SYNCS 0x989680 ;  /* 0x009896800000a95d */ /* 0x004fea0003900000 */
[----:B------:R-:W2:Y:S02]  /*8080*/  @!P2 SYNCS.PHASECHK.TRANS64 P2, [R4+URZ+0x20460], R9 ;  /* 0x020460090400a5a7 */ /* 0x000ea4000804007f */
[----:B--2---:R-:W-:Y:S05]  /*8090*/  @!P2 BRA `(.L_x_81) ;  /* 0xfffffffc00f0a947 */ /* 0x004fea000383ffff */
[----:B------:R-:W-:Y:S05]  /*80a0*/  BRA `(.L_x_123) ;  /* 0xffffffe800587947 */ /* 0x000fea000383ffff */
.L_x_86:
[----:B------:R-:W-:Y:S01]  /*80b0*/  BSSY B1, `(.L_x_124) ;  /* 0x0000006000017945 */ /* 0x000fe20003800000 */
[----:B------:R-:W-:-:S07]  /*80c0*/  MOV R15, 0xffffffff ;  /* 0xffffffff000f7802 */ /* 0x000fce0000000f00 */
[----:B------:R-:W-:Y:S05]  /*80d0*/  WARPSYNC.COLLECTIVE R15, `(.L_x_125) ;  /* 0x000000000f0c7348 */ /* 0x000fea0003c00000 */
[----:B------:R-:W-:Y:S02]  /*80e0*/  ELECT P6, UR62, PT ;  /* 0x00000000003e782f */ /* 0x000fe400038c0000 */
[----:B------:R-:W-:Y:S01]  /*80f0*/  MOV R14, UR62 ;  /* 0x0000003e000e7c02 */ /* 0x000fe20008000f00 */
[----:B------:R-:W-:Y:S10]  /*8100*/  ENDCOLLECTIVE ;  /* 0x000000000000791b */ /* 0x000ff40003800000 */
.L_x_125:
[----:B------:R-:W-:Y:S05]  /*8110*/  BSYNC B1 ;  /* 0x0000000000017941 */ /* 0x000fea0003800000 */
.L_x_124:
[----:B------:R-:W-:Y:S05]  /*8120*/  BRA `(.L_x_126) ;  /* 0xffffffec007c7947 */ /* 0x000fea000383ffff */
.L_x_89:
[----:B-1----:R1:W2:Y:S02]  /*8130*/  SYNCS.PHASECHK.TRANS64.TRYWAIT P4, [R8+URZ+0x20428], R7 ;  /* 0x02042807080075a7 */ /* 0x0022a4000808017f */
[----:B--2---:R-:W-:Y:S05]  /*8140*/  @!P4 NANOSLEEP.SYNCS 0x989680 ;  /* 0x009896800000c95d */ /* 0x004fea0003900000 */
[----:B------:R-:W2:Y:S02]  /*8150*/  @!P4 SYNCS.PHASECHK.TRANS64 P4, [R8+URZ+0x20428], R7 ;  /* 0x020428070800c5a7 */ /* 0x000ea4000808007f */
[----:B--2---:R-:W-:Y:S05]  /*8160*/  @!P4 BRA `(.L_x_89) ;  /* 0xfffffffc00f0c947 */ /* 0x004fea000383ffff */
[----:B------:R-:W-:Y:S05]  /*8170*/  BRA `(.L_x_127) ;  /* 0xffffffec00947947 */ /* 0x000fea000383ffff */
.L_x_94:
[----:B-1----:R1:W2:Y:S02]  /*8180*/  SYNCS.PHASECHK.TRANS64.TRYWAIT P4, [R4+URZ+0x204b0], R7 ;  /* 0x0204b007040075a7 */ /* 0x0022a4000808017f */
[----:B--2---:R-:W-:Y:S05]  /*8190*/  @!P4 NANOSLEEP.SYNCS 0x989680 ;  /* 0x009896800000c95d */ /* 0x004fea0003900000 */
[----:B------:R-:W2:Y:S02]  /*81a0*/  @!P4 SYNCS.PHASECHK.TRANS64 P4, [R4+URZ+0x204b0], R7 ;  /* 0x0204b0070400c5a7 */ /* 0x000ea4000808007f */
[----:B--2---:R-:W-:Y:S05]  /*81b0*/  @!P4 BRA `(.L_x_94) ;  /* 0xfffffffc00f0c947 */ /* 0x004fea000383ffff */
[----:B------:R-:W-:Y:S05]  /*81c0*/  BRA `(.L_x_93) ;  /* 0xfffffff000387947 */ /* 0x000fea000383ffff */
.L_x_97:
[----:B-1----:R1:W2:Y:S02]  /*81d0*/  SYNCS.PHASECHK.TRANS64.TRYWAIT P3, [R7+URZ+0x20428], R8 ;  /* 0x02042808070075a7 */ /* 0x0022a4000806017f */
[----:B--2---:R-:W-:Y:S05]  /*81e0*/  @!P3 NANOSLEEP.SYNCS 0x989680 ;  /* 0x009896800000b95d */ /* 0x004fea0003900000 */
[----:B------:R-:W2:Y:S02]  /*81f0*/  @!P3 SYNCS.PHASECHK.TRANS64 P3, [R7+URZ+0x20428], R8 ;  /* 0x020428080700b5a7 */ /* 0x000ea4000806007f */
[----:B--2---:R-:W-:Y:S05]  /*8200*/  @!P3 BRA `(.L_x_97) ;  /* 0xfffffffc00f0b947 */ /* 0x004fea000383ffff */
[----:B------:R-:W-:Y:S05]  /*8210*/  BRA `(.L_x_128) ;  /* 0xfffffff000507947 */ /* 0x000fea000383ffff */
.L_x_103:
[----:B-1----:R1:W2:Y:S02]  /*8220*/  SYNCS.PHASECHK.TRANS64.TRYWAIT P3, [R7+URZ+0x20428], R8 ;  /* 0x02042808070075a7 */ /* 0x0022a4000806017f */
[----:B--2---:R-:W-:Y:S05]  /*8230*/  @!P3 NANOSLEEP.SYNCS 0x989680 ;  /* 0x009896800000b95d */ /* 0x004fea0003900000 */
[----:B------:R-:W2:Y:S02]  /*8240*/  @!P3 SYNCS.PHASECHK.TRANS64 P3, [R7+URZ+0x20428], R8 ;  /* 0x020428080700b5a7 */ /* 0x000ea4000806007f */
[----:B--2---:R-:W-:Y:S05]  /*8250*/  @!P3 BRA `(.L_x_103) ;  /* 0xfffffffc00f0b947 */ /* 0x004fea000383ffff */
[----:B------:R-:W-:Y:S05]  /*8260*/  BRA `(.L_x_129) ;  /* 0xfffffff400147947 */ /* 0x000fea000383ffff */
.L_x_108:
[----:B-1----:R1:W2:Y:S02]  /*8270*/  SYNCS.PHASECHK.TRANS64.TRYWAIT P3, [R7+URZ+0x20428], R8 ;  /* 0x02042808070075a7 */ /* 0x0022a4000806017f */
[----:B--2---:R-:W-:Y:S05]  /*8280*/  @!P3 NANOSLEEP.SYNCS 0x989680 ;  /* 0x009896800000b95d */ /* 0x004fea0003900000 */
[----:B------:R-:W2:Y:S02]  /*8290*/  @!P3 SYNCS.PHASECHK.TRANS64 P3, [R7+URZ+0x20428], R8 ;  /* 0x020428080700b5a7 */ /* 0x000ea4000806007f */
[----:B--2---:R-:W-:Y:S05]  /*82a0*/  @!P3 BRA `(.L_x_108) ;  /* 0xfffffffc00f0b947 */ /* 0x004fea000383ffff */
[----:B------:R-:W-:Y:S05]  /*82b0*/  BRA `(.L_x_130) ;  /* 0xfffffff400b87947 */ /* 0x000fea000383ffff */
        .weak           $__internal_0_$__cuda_sm20_rcp_rn_f32_slowpath
        .type           $__internal_0_$__cuda_sm20_rcp_rn_f32_slowpath,@function
        .size           $__internal_0_$__cuda_sm20_rcp_rn_f32_slowpath,(.L_x_136 - $__internal_0_$__cuda_sm20_rcp_rn_f32_slowpath)
$__internal_0_$__cuda_sm20_rcp_rn_f32_slowpath:
[----:B------:R-:W-:Y:S01]  /*82c0*/  IMAD.SHL.U32 R0, R3, 0x2, RZ ;  /* 0x0000000203007824 */ /* 0x000fe200078e00ff */
[----:B------:R-:W-:Y:S04]  /*82d0*/  BSSY B2, `(.L_x_131) ;  /* 0x0000030000027945 */ /* 0x000fe80003800000 */
[----:B------:R-:W-:-:S04]  /*82e0*/  SHF.R.U32.HI R21, RZ, 0x18, R0 ;  /* 0x00000018ff157819 */ /* 0x000fc80000011600 */
[----:B------:R-:W-:-:S13]  /*82f0*/  ISETP.NE.U32.AND P0, PT, R21, RZ, PT ;  /* 0x000000ff1500720c */ /* 0x000fda0003f05070 */
[----:B------:R-:W-:Y:S05]  /*8300*/  @P0 BRA `(.L_x_132) ;  /* 0x0000000000280947 */ /* 0x000fea0003800000 */
[----:B------:R-:W-:-:S04]  /*8310*/  SHF.L.U32 R0, R3, 0x1, RZ ;  /* 0x0000000103007819 */ /* 0x000fc800000006ff */
[----:B------:R-:W-:-:S13]  /*8320*/  ISETP.NE.AND P0, PT, R0, RZ, PT ;  /* 0x000000ff0000720c */ /* 0x000fda0003f05270 */
[----:B------:R-:W-:Y:S01]  /*8330*/  @P0 FFMA R7, R3, 1.84467440737095516160e+19, RZ ;  /* 0x5f80000003070823 */ /* 0x000fe200000000ff */
[----:B------:R-:W-:Y:S08]  /*8340*/  @!P0 MUFU.RCP R6, R3 ;  /* 0x0000000300068308 */ /* 0x000ff00000001000 */
[----:B------:R-:W1:Y:S02]  /*8350*/  @P0 MUFU.RCP R0, R7 ;  /* 0x0000000700000308 */ /* 0x000e640000001000 */
[----:B-1----:R-:W-:-:S04]  /*8360*/  @P0 FFMA R12, R7, R0, -1 ;  /* 0xbf800000070c0423 */ /* 0x002fc80000000000 */
[----:B------:R-:W-:-:S04]  /*8370*/  @P0 FADD.FTZ R13, -R12, -RZ ;  /* 0x800000ff0c0d0221 */ /* 0x000fc80000010100 */
[----:B------:R-:W-:-:S04]  /*8380*/  @P0 FFMA R0, R0, R13, R0 ;  /* 0x0000000d00000223 */ /* 0x000fc80000000000 */
[----:B------:R-:W-:Y:S01]  /*8390*/  @P0 FFMA R6, R0, 1.84467440737095516160e+19, RZ ;  /* 0x5f80000000060823 */ /* 0x000fe200000000ff */
[----:B------:R-:W-:Y:S06]  /*83a0*/  BRA `(.L_x_133) ;  /* 0x0000000000887947 */ /* 0x000fec0003800000 */
.L_x_132:
[----:B------:R-:W-:-:S04]  /*83b0*/  IADD3 R88, R21, -0xfd, RZ ;  /* 0xffffff0315587810 */ /* 0x000fc80007ffe0ff */
[----:B------:R-:W-:-:S13]  /*83c0*/  ISETP.GT.U32.AND P0, PT, R88, 0x1, PT ;  /* 0x000000015800780c */ /* 0x000fda0003f04070 */
[----:B------:R-:W-:Y:S05]  /*83d0*/  @P0 BRA `(.L_x_134) ;  /* 0x0000000000780947 */ /* 0x000fea0003800000 */
[----:B------:R-:W-:Y:S01]  /*83e0*/  LOP3.LUT R0, R3, 0x7fffff, RZ, 0xc0, !PT ;  /* 0x007fffff03007812 */ /* 0x000fe200078ec0ff */
[----:B------:R-:W-:-:S03]  /*83f0*/  IMAD.MOV.U32 R13, RZ, RZ, 0x3 ;  /* 0x00000003ff0d7424 */ /* 0x000fc600078e00ff */
[----:B------:R-:W-:Y:S02]  /*8400*/  LOP3.LUT R0, R0, 0x3f800000, RZ, 0xfc, !PT ;  /* 0x3f80000000007812 */ /* 0x000fe400078efcff */
[----:B------:R-:W-:Y:S02]  /*8410*/  SHF.L.U32 R13, R13, R88, RZ ;  /* 0x000000580d0d7219 */ /* 0x000fe400000006ff */
[----:B------:R-:W1:Y:S02]  /*8420*/  MUFU.RCP R7, R0 ;  /* 0x0000000000077308 */ /* 0x000e640000001000 */
[----:B-1----:R-:W-:-:S04]  /*8430*/  FFMA R6, R0, R7, -1 ;  /* 0xbf80000000067423 */ /* 0x002fc80000000007 */
[----:B------:R-:W-:-:S04]  /*8440*/  FADD.FTZ R6, -R6, -RZ ;  /* 0x800000ff06067221 */ /* 0x000fc80000010100 */
[CCC-:B------:R-:W-:Y:S01]  /*8450*/  FFMA.RM R12, R7.reuse, R6.reuse, R7.reuse ;  /* 0x00000006070c7223 */ /* 0x1c0fe20000004007 */
[----:B------:R-:W-:-:S04]  /*8460*/  FFMA.RP R7, R7, R6, R7 ;  /* 0x0000000607077223 */ /* 0x000fc80000008007 */
[C---:B------:R-:W-:Y:S02]  /*8470*/  LOP3.LUT R6, R12.reuse, 0x7fffff, RZ, 0xc0, !PT ;  /* 0x007fffff0c067812 */ /* 0x040fe400078ec0ff */
[----:B------:R-:W-:Y:S02]  /*8480*/  FSETP.NEU.FTZ.AND P0, PT, R12, R7, PT ;  /* 0x000000070c00720b */ /* 0x000fe40003f1d000 */
[----:B------:R-:W-:Y:S02]  /*8490*/  LOP3.LUT R6, R6, 0x800000, RZ, 0xfc, !PT ;  /* 0x0080000006067812 */ /* 0x000fe400078efcff */
[----:B------:R-:W-:Y:S02]  /*84a0*/  SEL R7, RZ, 0xffffffff, !P0 ;  /* 0xffffffffff077807 */ /* 0x000fe40004000000 */
[----:B------:R-:W-:Y:S02]  /*84b0*/  LOP3.LUT R13, R13, R6, RZ, 0xc0, !PT ;  /* 0x000000060d0d7212 */ /* 0x000fe400078ec0ff */
[----:B------:R-:W-:-:S02]  /*84c0*/  IADD3 R7, -R7, RZ, RZ ;  /* 0x000000ff07077210 */ /* 0x000fc40007ffe1ff */
[-C--:B------:R-:W-:Y:S02]  /*84d0*/  SHF.R.U32.HI R13, RZ, R88.reuse, R13 ;  /* 0x00000058ff0d7219 */ /* 0x080fe4000001160d */
[--C-:B------:R-:W-:Y:S01]  /*84e0*/  LOP3.LUT P1, RZ, R7, R88, R6.reuse, 0xf8, !PT ;  /* 0x0000005807ff7212 */ /* 0x100fe2000782f806 */
[----:B------:R-:W-:Y:S01]  /*84f0*/  VIADD R7, R21, 0xffffff04 ;  /* 0xffffff0415077836 */ /* 0x000fe20000000000 */
[C---:B------:R-:W-:Y:S02]  /*8500*/  LOP3.LUT P0, RZ, R13.reuse, 0x1, RZ, 0xc0, !PT ;  /* 0x000000010dff7812 */ /* 0x040fe4000780c0ff */
[----:B------:R-:W-:Y:S02]  /*8510*/  LOP3.LUT P2, RZ, R13, 0x2, RZ, 0xc0, !PT ;  /* 0x000000020dff7812 */ /* 0x000fe4000784c0ff */
[----:B------:R-:W-:Y:S02]  /*8520*/  SHF.R.U32.HI R6, RZ, R7, R6 ;  /* 0x00000007ff067219 */ /* 0x000fe40000011606 */
[----:B------:R-:W-:-:S02]  /*8530*/  PLOP3.LUT P0, PT, P0, P1, P2, 0xe0, 0x0 ;  /* 0x000000000000781c */ /* 0x000fc40000703c20 */
[----:B------:R-:W-:Y:S02]  /*8540*/  LOP3.LUT P1, RZ, R3, 0x7fffff, RZ, 0xc0, !PT ;  /* 0x007fffff03ff7812 */ /* 0x000fe4000782c0ff */
[----:B------:R-:W-:-:S04]  /*8550*/  SEL R0, RZ, 0x1, !P0 ;  /* 0x00000001ff007807 */ /* 0x000fc80004000000 */
[----:B------:R-:W-:-:S04]  /*8560*/  IADD3 R0, -R0, RZ, RZ ;  /* 0x000000ff00007210 */ /* 0x000fc80007ffe1ff */
[----:B------:R-:W-:-:S13]  /*8570*/  ISETP.GE.AND P0, PT, R0, RZ, PT ;  /* 0x000000ff0000720c */ /* 0x000fda0003f06270 */
[----:B------:R-:W-:-:S04]  /*8580*/  @!P0 IADD3 R6, R6, 0x1, RZ ;  /* 0x0000000106068810 */ /* 0x000fc80007ffe0ff */
[----:B------:R-:W-:-:S04]  /*8590*/  @!P1 SHF.L.U32 R6, R6, 0x1, RZ ;  /* 0x0000000106069819 */ /* 0x000fc800000006ff */
[----:B------:R-:W-:Y:S01]  /*85a0*/  LOP3.LUT R6, R6, 0x80000000, R3, 0xf8, !PT ;  /* 0x8000000006067812 */ /* 0x000fe200078ef803 */
[----:B------:R-:W-:Y:S06]  /*85b0*/  BRA `(.L_x_133) ;  /* 0x0000000000047947 */ /* 0x000fec0003800000 */
.L_x_134:
[----:B------:R1:W2:Y:S02]  /*85c0*/  MUFU.RCP R6, R3 ;  /* 0x0000000300067308 */ /* 0x0002a40000001000 */
.L_x_133:
[----:B------:R-:W-:Y:S05]  /*85d0*/  BSYNC B2 ;  /* 0x0000000000027941 */ /* 0x000fea0003800000 */
.L_x_131:
[----:B--2---:R-:W-:Y:S01]  /*85e0*/  IMAD.MOV.U32 R0, RZ, RZ, R6 ;  /* 0x000000ffff007224 */ /* 0x004fe200078e0006 */
[----:B------:R-:W-:Y:S02]  /*85f0*/  MOV R6, R14 ;  /* 0x0000000e00067202 */ /* 0x000fe40000000f00 */
[----:B------:R-:W-:-:S04]  /*8600*/  MOV R7, 0x0 ;  /* 0x0000000000077802 */ /* 0x000fc80000000f00 */
[----:B-1----:R-:W-:Y:S05]  /*8610*/  RET.REL.NODEC R6 `(_ZN7cutlass13device_kernelINS_4fmha6kernel28FmhaKernelTmaWarpSpecializedINS1_10collective30FmhaMainloopTmaWarpSpecializedINS_6half_tEffN4cute5tupleIJNS7_1CILi128EEENS9_ILi64EEESA_EEENS8_IJiNS9_ILi1EEENS8_IJiiEEEEEESF_SF_NS4_13DefaultFusionEJNS2_6OptionILNS2_3TagE0ENS9_ILb1EEEEENSH_ILSI_2ESJ_EEEEENS4_15FmhaFwdEpilogueIS6_fNS8_IJSB_SA_SB_EEEEENS2_23PersistentTileSchedulerEJSK_SL_EEEEEvNT_6ParamsE) ;  /* 0xffffff7806787950 */ /* 0x002fea0003c3ffff */
.L_x_135:
[----:B------:R-:W-:-:S00]  /*8620*/  BRA `(.L_x_135) ;  /* 0xfffffffc00fc7947 */ /* 0x000fc0000383ffff */
[----:B------:R-:W-:-:S00]  /*8630*/  NOP ;  /* 0x0000000000007918 */ /* 0x000fc00000000000 */
        /* <DEDUP_REMOVED lines=12> */
.L_x_136:


//--------------------- .nv.global.init           --------------------------
	.section	.nv.global.init,"aw",@progbits
.nv.global.init:
	.type		$str$24,@object
	.size		$str$24,($str$25 - $str$24)
$str$24:
        /*0000*/ 	.byte	0x28, 0x61, 0x64, 0x64, 0x72, 0x65, 0x73, 0x73, 0x20, 0x26, 0x20, 0x6d, 0x61, 0x73, 0x6b, 0x29
        /*0010*/ 	.byte	0x20, 0x3d, 0x3d, 0x20, 0x30, 0x00
	.type		$str$25,@object
	.size		$str$25,(__unnamed_1 - $str$25)
$str$25:
        /*0016*/ 	.byte	0x2f, 0x74, 0x6d, 0x70, 0x2f, 0x63, 0x75, 0x74, 0x6c, 0x61, 0x73, 0x73, 0x5f, 0x73, 0x77, 0x65
        /*0026*/ 	.byte	0x65, 0x70, 0x5f, 0x73, 0x72, 0x63, 0x2f, 0x69, 0x6e, 0x63, 0x6c, 0x75, 0x64, 0x65, 0x2f, 0x63
        /*0036*/ 	.byte	0x75, 0x74, 0x65, 0x2f, 0x70, 0x6f, 0x69, 0x6e, 0x74, 0x65, 0x72, 0x5f, 0x66, 0x6c, 0x61, 0x67
        /*0046*/ 	.byte	0x67, 0x65, 0x64, 0x2e, 0x68, 0x70, 0x70, 0x00
	.type		__unnamed_1,@object
	.size		__unnamed_1,(__unnamed_2 - __unnamed_1)
__unnamed_1:
        /*004e*/ 	.byte	0x61, 0x75, 0x74, 0x6f, 0x20, 0x63, 0x75, 0x74, 0x65, 0x3a, 0x3a, 0x61, 0x73, 0x5f, 0x70, 0x6f
        /* <DEDUP_REMOVED lines=27> */
        /*020e*/ 	.byte	0x3e, 0x3e, 0x3e, 0x3e, 0x3e, 0x5d, 0x00
	.type		__unnamed_2,@object
	.size		__unnamed_2,(.L_1 - __unnamed_2)
__unnamed_2:
        /* <DEDUP_REMOVED lines=29> */
.L_1:


//--------------------- .nv.shared._ZN7cutlass13device_kernelINS_4fmha6kernel28FmhaKernelTmaWarpSpecializedINS1_10collective30FmhaMainloopTmaWarpSpecializedINS_6half_tEffN4cute5tupleIJNS7_1CILi128EEENS9_ILi64EEESA_EEENS8_IJiNS9_ILi1EEENS8_IJiiEEEEEESF_SF_NS4_13DefaultFusionEJNS2_6OptionILNS2_3TagE0ENS9_ILb1EEEEENSH_ILSI_2ESJ_EEEEENS4_15FmhaFwdEpilogueIS6_fNS8_IJSB_SA_SB_EEEEENS2_23PersistentTileSchedulerEJSK_SL_EEEEEvNT_6ParamsE --------------------------
	.section	.nv.shared._ZN7cutlass13device_kernelINS_4fmha6kernel28FmhaKernelTmaWarpSpecializedINS1_10collective30FmhaMainloopTmaWarpSpecializedINS_6half_tEffN4cute5tupleIJNS7_1CILi128EEENS9_ILi64EEESA_EEENS8_IJiNS9_ILi1EEENS8_IJiiEEEEEESF_SF_NS4_13DefaultFusionEJNS2_6OptionILNS2_3TagE0ENS9_ILb1EEEEENSH_ILSI_2ESJ_EEEEENS4_15FmhaFwdEpilogueIS6_fNS8_IJSB_SA_SB_EEEEENS2_23PersistentTileSchedulerEJSK_SL_EEEEEvNT_6ParamsE,"aw",@nobits
	.sectionflags	@""
	.align	16
	.zero		1024


//--------------------- .nv.shared.reserved.0     --------------------------
	.section	.nv.shared.reserved.0,"aw",@nobits
	.weak		__nv_reservedSMEM_offset_0_alias
	.size		__nv_reservedSMEM_offset_0_alias, 0, 0
	.other		__nv_reservedSMEM_offset_0_alias,@"STO_CUDA_RESERVED_SHARED STV_DEFAULT"
__nv_reservedSMEM_offset_0_alias:
	.zero		0


//--------------------- .nv.global                --------------------------
	.section	.nv.global,"aw",@nobits
.nv.global:
	.type		_ZN39_INTERNAL_5119322d_4_k_cu_991a1b5b_31784cute1_E,@object
	.size		_ZN39_INTERNAL_5119322d_4_k_cu_991a1b5b_31784cute1_E,(_ZN39_INTERNAL_5119322d_4_k_cu_991a1b5b_31784cuda3std3__45__cpo6cbeginE - _ZN39_INTERNAL_5119322d_4_k_cu_991a1b5b_31784cute1_E)
_ZN39_INTERNAL_5119322d_4_k_cu_991a1b5b_31784cute1_E:
	.zero		1
	.type		_ZN39_INTERNAL_5119322d_4_k_cu_991a1b5b_31784cuda3std3__45__cpo6cbeginE,@object
	.size		_ZN39_INTERNAL_5119322d_4_k_cu_991a1b5b_31784cuda3std3__45__cpo6cbeginE,(_ZN39_INTERNAL_5119322d_4_k_cu_991a1b5b_31784cuda3std3__48in_placeE - _ZN39_INTERNAL_5119322d_4_k_cu_991a1b5b_31784cuda3std3__45__cpo6cbeginE)
_ZN39_INTERNAL_5119322d_4_k_cu_991a1b5b_31784cuda3std3__45__cpo6cbeginE:
	.zero		1
	.type		_ZN39_INTERNAL_5119322d_4_k_cu_991a1b5b_31784cuda3std3__48in_placeE,@object
	.size		_ZN39_INTERNAL_5119322d_4_k_cu_991a1b5b_31784cuda3std3__48in_placeE,(_ZN39_INTERNAL_5119322d_4_k_cu_991a1b5b_31784cuda3std6ranges3__45__cpo9iter_moveE - _ZN39_INTERNAL_5119322d_4_k_cu_991a1b5b_31784cuda3std3__48in_placeE)
_ZN39_INTERNAL_5119322d_4_k_cu_991a1b5b_31784cuda3std3__48in_placeE:
	.zero		1
	.type		_ZN39_INTERNAL_5119322d_4_k_cu_991a1b5b_31784cuda3std6ranges3__45__cpo9iter_moveE,@object
	.size		_ZN39_INTERNAL_5119322d_4_k_cu_991a1b5b_31784cuda3std6ranges3__45__cpo9iter_moveE,(_ZN39_INTERNAL_5119322d_4_k_cu_991a1b5b_31784cuda3std3__45__cpo5beginE - _ZN39_INTERNAL_5119322d_4_k_cu_991a1b5b_31784cuda3std6ranges3__45__cpo9iter_moveE)
_ZN39_INTERNAL_5119322d_4_k_cu_991a1b5b_31784cuda3std6ranges3__45__cpo9iter_moveE:
	.zero		1
	.type		_ZN39_INTERNAL_5119322d_4_k_cu_991a1b5b_31784cuda3std3__45__cpo5beginE,@object
	.size		_ZN39_INTERNAL_5119322d_4_k_cu_991a1b5b_31784cuda3std3__45__cpo5beginE,(_ZN39_INTERNAL_5119322d_4_k_cu_991a1b5b_31784cuda3std3__441_GLOBAL__N__5119322d_4_k_cu_991a1b5b_31786ignoreE - _ZN39_INTERNAL_5119322d_4_k_cu_991a1b5b_31784cuda3std3__45__cpo5beginE)
_ZN39_INTERNAL_5119322d_4_k_cu_991a1b5b_31784cuda3std3__45__cpo5beginE:
	.zero		1
	.type		_ZN39_INTERNAL_5119322d_4_k_cu_991a1b5b_31784cuda3std3__441_GLOBAL__N__5119322d_4_k_cu_991a1b5b_31786ignoreE,@object
	.size		_ZN39_INTERNAL_5119322d_4_k_cu_991a1b5b_31784cuda3std3__441_GLOBAL__N__5119322d_4_k_cu_991a1b5b_31786ignoreE,(_ZN39_INTERNAL_5119322d_4_k_cu_991a1b5b_31784cute7productE - _ZN39_INTERNAL_5119322d_4_k_cu_991a1b5b_31784cuda3std3__441_GLOBAL__N__5119322d_4_k_cu_991a1b5b_31786ignoreE)
_ZN39_INTERNAL_5119322d_4_k_cu_991a1b5b_31784cuda3std3__441_GLOBAL__N__5119322d_4_k_cu_991a1b5b_31786ignoreE:
	.zero		1
	.type		_ZN39_INTERNAL_5119322d_4_k_cu_991a1b5b_31784cute7productE,@object
	.size		_ZN39_INTERNAL_5119322d_4_k_cu_991a1b5b_31784cute7productE,(_ZN39_INTERNAL_5119322d_4_k_cu_991a1b5b_31784cuda3std3__45__cpo3endE - _ZN39_INTERNAL_5119322d_4_k_cu_991a1b5b_31784cute7productE)
_ZN39_INTERNAL_5119322d_4_k_cu_991a1b5b_31784cute7productE:
	.zero		1
	.type		_ZN39_INTERNAL_5119322d_4_k_cu_991a1b5b_31784cuda3std3__45__cpo3endE,@object
	.size		_ZN39_INTERNAL_5119322d_4_k_cu_991a1b5b_31784cuda3std3__45__cpo3endE,(_ZN39_INTERNAL_5119322d_4_k_cu_991a1b5b_31784cuda3std3__419piecewise_constructE - _ZN39_INTERNAL_5119322d_4_k_cu_991a1b5b_31784cuda3std3__45__cpo3endE)
_ZN39_INTERNAL_5119322d_4_k_cu_991a1b5b_31784cuda3std3__45__cpo3endE:
	.zero		1
	.type		_ZN39_INTERNAL_5119322d_4_k_cu_991a1b5b_31784cuda3std3__419piecewise_constructE,@object
	.size		_ZN39_INTERNAL_5119322d_4_k_cu_991a1b5b_31784cuda3std3__419piecewise_constructE,(_ZN39_INTERNAL_5119322d_4_k_cu_991a1b5b_31784cuda3std3__45__cpo4cendE - _ZN39_INTERNAL_5119322d_4_k_cu_991a1b5b_31784cuda3std3__419piecewise_constructE)
_ZN39_INTERNAL_5119322d_4_k_cu_991a1b5b_31784cuda3std3__419piecewise_constructE:
	.zero		1
	.type		_ZN39_INTERNAL_5119322d_4_k_cu_991a1b5b_31784cuda3std3__45__cpo4cendE,@object
	.size		_ZN39_INTERNAL_5119322d_4_k_cu_991a1b5b_31784cuda3std3__45__cpo4cendE,(_ZN39_INTERNAL_5119322d_4_k_cu_991a1b5b_31784cuda3std6ranges3__45__cpo4swapE - _ZN39_INTERNAL_5119322d_4_k_cu_991a1b5b_31784cuda3std3__45__cpo4cendE)
_ZN39_INTERNAL_5119322d_4_k_cu_991a1b5b_31784cuda3std3__45__cpo4cendE:
	.zero		1
	.type		_ZN39_INTERNAL_5119322d_4_k_cu_991a1b5b_31784cuda3std6ranges3__45__cpo4swapE,@object
	.size		_ZN39_INTERNAL_5119322d_4_k_cu_991a1b5b_31784cuda3std6ranges3__45__cpo4swapE,(.L_9 - _ZN39_INTERNAL_5119322d_4_k_cu_991a1b5b_31784cuda3std6ranges3__45__cpo4swapE)
_ZN39_INTERNAL_5119322d_4_k_cu_991a1b5b_31784cuda3std6ranges3__45__cpo4swapE:
	.zero		1
.L_9:


//--------------------- .nv.constant0._ZN7cutlass13device_kernelINS_4fmha6kernel28FmhaKernelTmaWarpSpecializedINS1_10collective30FmhaMainloopTmaWarpSpecializedINS_6half_tEffN4cute5tupleIJNS7_1CILi128EEENS9_ILi64EEESA_EEENS8_IJiNS9_ILi1EEENS8_IJiiEEEEEESF_SF_NS4_13DefaultFusionEJNS2_6OptionILNS2_3TagE0ENS9_ILb1EEEEENSH_ILSI_2ESJ_EEEEENS4_15FmhaFwdEpilogueIS6_fNS8_IJSB_SA_SB_EEEEENS2_23PersistentTileSchedulerEJSK_SL_EEEEEvNT_6ParamsE --------------------------
	.section	.nv.constant0._ZN7cutlass13device_kernelINS_4fmha6kernel28FmhaKernelTmaWarpSpecializedINS1_10collective30FmhaMainloopTmaWarpSpecializedINS_6half_tEffN4cute5tupleIJNS7_1CILi128EEENS9_ILi64EEESA_EEENS8_IJiNS9_ILi1EEENS8_IJiiEEEEEESF_SF_NS4_13DefaultFusionEJNS2_6OptionILNS2_3TagE0ENS9_ILb1EEEEENSH_ILSI_2ESJ_EEEEENS4_15FmhaFwdEpilogueIS6_fNS8_IJSB_SA_SB_EEEEENS2_23PersistentTileSchedulerEJSK_SL_EEEEEvNT_6ParamsE,"a",@progbits
	.sectionflags	@""
	.align	4
.nv.constant0._ZN7cutlass13device_kernelINS_4fmha6kernel28FmhaKernelTmaWarpSpecializedINS1_10collective30FmhaMainloopTmaWarpSpecializedINS_6half_tEffN4cute5tupleIJNS7_1CILi128EEENS9_ILi64EEESA_EEENS8_IJiNS9_ILi1EEENS8_IJiiEEEEEESF_SF_NS4_13DefaultFusionEJNS2_6OptionILNS2_3TagE0ENS9_ILb1EEEEENSH_ILSI_2ESJ_EEEEENS4_15FmhaFwdEpilogueIS6_fNS8_IJSB_SA_SB_EEEEENS2_23PersistentTileSchedulerEJSK_SL_EEEEEvNT_6ParamsE:
	.zero		2688


//--------------------- SYMBOLS --------------------------

	.type		.nv.reservedSmem.offset0,@object
	.size		.nv.reservedSmem.offset0,0x4
	.type		__assertfail,@function
